	.target	sm_100a

	.elftype	@"ET_EXEC"


//--------------------- .note.nv.tkinfo           --------------------------
	.section	.note.nv.tkinfo,"",@"SHT_NOTE"
	.sectionflags	@"SHF_NOTE_NV_TKINFO"
	.tkinfo
        /*0018*/ 	.word	0x00000081
        /*0030*/ 	.string	""
        /*0030*/ 	.string	"ptxas-blackwell"
        /*0030*/ 	.string	"Cuda compilation tools, release 12.9, V12.9.86"
        /*0030*/ 	.string	"Build cuda_12.9.r12.9/compiler.36037853_0"
        /*0030*/ 	.string	"-v  -suppress-debug-info  -lineinfo  -arch sm_100a "



//--------------------- .note.nv.cuver            --------------------------
	.section	.note.nv.cuver,"",@"SHT_NOTE"
	.sectionflags	@"SHF_NOTE_NV_CUVER"
        /*0018*/ 	.short	0x0001
        /*001a*/ 	.short	0x0064
        /*001c*/ 	.short	0x0001
        /*001e*/ 	.short	0x0000
        /*0020*/ 	.short	0x0001
        /*0022*/ 	.short	0x0000


//--------------------- .nv.info                  --------------------------
	.section	.nv.info,"",@"SHT_CUDA_INFO"
	.align	4


	//----- nvinfo : EIATTR_REGCOUNT
	.align		4
        /*0000*/ 	.byte	0x04, 0x2f
        /*0002*/ 	.short	(.L_4 - .L_3)
	.align		4
.L_3:
        /*0004*/ 	.word	index@(gluon_tcgen05)
        /*0008*/ 	.word	0x00000087


	//----- nvinfo : EIATTR_FRAME_SIZE
	.align		4
.L_4:
        /*000c*/ 	.byte	0x04, 0x11
        /*000e*/ 	.short	(.L_6 - .L_5)
	.align		4
.L_5:
        /*0010*/ 	.word	index@($__internal_2_$__cuda_sm10x_tcgen05_guardrail_trap_unallocated_columns_being_dealloced)
        /*0014*/ 	.word	0x00000000


	//----- nvinfo : EIATTR_FRAME_SIZE
	.align		4
.L_6:
        /*0018*/ 	.byte	0x04, 0x11
        /*001a*/ 	.short	(.L_8 - .L_7)
	.align		4
.L_7:
        /*001c*/ 	.word	index@($__internal_1_$__cuda_sm10x_tcgen05_guardrail_trap_phase_invalid_during_alloc)
        /*0020*/ 	.word	0x00000000


	//----- nvinfo : EIATTR_FRAME_SIZE
	.align		4
.L_8:
        /*0024*/ 	.byte	0x04, 0x11
        /*0026*/ 	.short	(.L_10 - .L_9)
	.align		4
.L_9:
        /*0028*/ 	.word	index@($__internal_0_$__cuda_sm10x_tcgen05_guardrail_trap_col_being_dealloced_not_returned_by_alloc)
        /*002c*/ 	.word	0x00000000


	//----- nvinfo : EIATTR_FRAME_SIZE
	.align		4
.L_10:
        /*0030*/ 	.byte	0x04, 0x11
        /*0032*/ 	.short	(.L_12 - .L_11)
	.align		4
.L_11:
        /*0034*/ 	.word	index@(gluon_tcgen05)
        /*0038*/ 	.word	0x00000000


	//----- nvinfo : EIATTR_MIN_STACK_SIZE
	.align		4
.L_12:
        /*003c*/ 	.byte	0x04, 0x12
        /*003e*/ 	.short	(.L_14 - .L_13)
	.align		4
.L_13:
        /*0040*/ 	.word	index@(gluon_tcgen05)
        /*0044*/ 	.word	0x00000000
.L_14:


//--------------------- .nv.info.gluon_tcgen05    --------------------------
	.section	.nv.info.gluon_tcgen05,"",@"SHT_CUDA_INFO"
	.sectionflags	@""
	.align	4


	//----- nvinfo : EIATTR_CUDA_API_VERSION
	.align		4
        /*0000*/ 	.byte	0x04, 0x37
        /*0002*/ 	.short	(.L_16 - .L_15)
.L_15:
        /*0004*/ 	.word	0x00000081


	//----- nvinfo : EIATTR_KPARAM_INFO
	.align		4
.L_16:
        /*0008*/ 	.byte	0x04, 0x17
        /*000a*/ 	.short	(.L_18 - .L_17)
.L_17:
        /*000c*/ 	.word	0x00000000
        /*0010*/ 	.short	0x000a
        /*0012*/ 	.short	0x0048
        /*0014*/ 	.byte	0x00, 0xf4, 0x21, 0x00


	//----- nvinfo : EIATTR_KPARAM_INFO
	.align		4
.L_18:
        /*0018*/ 	.byte	0x04, 0x17
        /*001a*/ 	.short	(.L_20 - .L_19)
.L_19:
        /*001c*/ 	.word	0x00000000
        /*0020*/ 	.short	0x0009
        /*0022*/ 	.short	0x0040
        /*0024*/ 	.byte	0x00, 0xf4, 0x21, 0x00


	//----- nvinfo : EIATTR_KPARAM_INFO
	.align		4
.L_20:
        /*0028*/ 	.byte	0x04, 0x17
        /*002a*/ 	.short	(.L_22 - .L_21)
.L_21:
        /*002c*/ 	.word	0x00000000
        /*0030*/ 	.short	0x0008
        /*0032*/ 	.short	0x0038
        /*0034*/ 	.byte	0x00, 0xf0, 0x21, 0x00


	//----- nvinfo : EIATTR_KPARAM_INFO
	.align		4
.L_22:
        /*0038*/ 	.byte	0x04, 0x17
        /*003a*/ 	.short	(.L_24 - .L_23)
.L_23:
        /*003c*/ 	.word	0x00000000
        /*0040*/ 	.short	0x0007
        /*0042*/ 	.short	0x0030
        /*0044*/ 	.byte	0x00, 0xf0, 0x21, 0x00


	//----- nvinfo : EIATTR_KPARAM_INFO
	.align		4
.L_24:
        /*0048*/ 	.byte	0x04, 0x17
        /*004a*/ 	.short	(.L_26 - .L_25)
.L_25:
        /*004c*/ 	.word	0x00000000
        /*0050*/ 	.short	0x0006
        /*0052*/ 	.short	0x0028
        /*0054*/ 	.byte	0x00, 0xf0, 0x21, 0x00


	//----- nvinfo : EIATTR_KPARAM_INFO
	.align		4
.L_26:
        /*0058*/ 	.byte	0x04, 0x17
        /*005a*/ 	.short	(.L_28 - .L_27)
.L_27:
        /*005c*/ 	.word	0x00000000
        /*0060*/ 	.short	0x0005
        /*0062*/ 	.short	0x0020
        /*0064*/ 	.byte	0x00, 0xf0, 0x11, 0x00


	//----- nvinfo : EIATTR_KPARAM_INFO
	.align		4
.L_28:
        /*0068*/ 	.byte	0x04, 0x17
        /*006a*/ 	.short	(.L_30 - .L_29)
.L_29:
        /*006c*/ 	.word	0x00000000
        /*0070*/ 	.short	0x0004
        /*0072*/ 	.short	0x001c
        /*0074*/ 	.byte	0x00, 0xf0, 0x11, 0x00


	//----- nvinfo : EIATTR_KPARAM_INFO
	.align		4
.L_30:
        /*0078*/ 	.byte	0x04, 0x17
        /*007a*/ 	.short	(.L_32 - .L_31)
.L_31:
        /*007c*/ 	.word	0x00000000
        /*0080*/ 	.short	0x0003
        /*0082*/ 	.short	0x0018
        /*0084*/ 	.byte	0x00, 0xf0, 0x11, 0x00


	//----- nvinfo : EIATTR_KPARAM_INFO
	.align		4
.L_32:
        /*0088*/ 	.byte	0x04, 0x17
        /*008a*/ 	.short	(.L_34 - .L_33)
.L_33:
        /*008c*/ 	.word	0x00000000
        /*0090*/ 	.short	0x0002
        /*0092*/ 	.short	0x0010
        /*0094*/ 	.byte	0x00, 0xf4, 0x21, 0x00


	//----- nvinfo : EIATTR_KPARAM_INFO
	.align		4
.L_34:
        /*0098*/ 	.byte	0x04, 0x17
        /*009a*/ 	.short	(.L_36 - .L_35)
.L_35:
        /*009c*/ 	.word	0x00000000
        /*00a0*/ 	.short	0x0001
        /*00a2*/ 	.short	0x0008
        /*00a4*/ 	.byte	0x00, 0xf4, 0x21, 0x00


	//----- nvinfo : EIATTR_KPARAM_INFO
	.align		4
.L_36:
        /*00a8*/ 	.byte	0x04, 0x17
        /*00aa*/ 	.short	(.L_38 - .L_37)
.L_37:
        /*00ac*/ 	.word	0x00000000
        /*00b0*/ 	.short	0x0000
        /*00b2*/ 	.short	0x0000
        /*00b4*/ 	.byte	0x00, 0xf4, 0x21, 0x00


	//----- nvinfo : EIATTR_AT_ENTRY_FRAGMENTS
	.align		4
.L_38:
        /*00b8*/ 	.byte	0x04, 0x4f
        /*00ba*/ 	.short	(.L_40 - .L_39)


	//   ....[0]....
.L_39:
        /*00bc*/ 	.word	0x00000004


	//----- nvinfo : EIATTR_RESERVED_SMEM_USED
	.align		4
.L_40:
        /*00c0*/ 	.byte	0x01, 0x41
	.zero		2


	//----- nvinfo : EIATTR_SPARSE_MMA_MASK
	.align		4
        /*00c4*/ 	.byte	0x03, 0x50
        /*00c6*/ 	.short	0x0000


	//----- nvinfo : EIATTR_TCGEN05_1CTA_USED
	.align		4
        /*00c8*/ 	.byte	0x01, 0x51
	.zero		2


	//----- nvinfo : EIATTR_MAXREG_COUNT
	.align		4
        /*00cc*/ 	.byte	0x03, 0x1b
        /*00ce*/ 	.short	0x00ff


	//----- nvinfo : EIATTR_NUM_BARRIERS
	.align		4
        /*00d0*/ 	.byte	0x02, 0x4c
        /*00d2*/ 	.byte	0x01
	.zero		1


	//----- nvinfo : EIATTR_INT_WARP_WIDE_INSTR_OFFSETS
	.align		4
        /*00d4*/ 	.byte	0x04, 0x31
        /*00d6*/ 	.short	(.L_42 - .L_41)


	//   ....[0]....
.L_41:
        /*00d8*/ 	.word	0x00001640


	//   ....[1]....
        /*00dc*/ 	.word	0x00001660


	//   ....[2]....
        /*00e0*/ 	.word	0x000016f0


	//   ....[3]....
        /*00e4*/ 	.word	0x000018a0


	//   ....[4]....
        /*00e8*/ 	.word	0x000018b0


	//   ....[5]....
        /*00ec*/ 	.word	0x000018c0


	//   ....[6]....
        /*00f0*/ 	.word	0x000018d0


	//   ....[7]....
        /*00f4*/ 	.word	0x00001bf0


	//   ....[8]....
        /*00f8*/ 	.word	0x00001c00


	//   ....[9]....
        /*00fc*/ 	.word	0x00001d70


	//   ....[10]....
        /*0100*/ 	.word	0x00001dc0


	//   ....[11]....
        /*0104*/ 	.word	0x00001dd0


	//   ....[12]....
        /*0108*/ 	.word	0x00001e00


	//   ....[13]....
        /*010c*/ 	.word	0x000020f0


	//   ....[14]....
        /*0110*/ 	.word	0x00002100


	//   ....[15]....
        /*0114*/ 	.word	0x00002390


	//   ....[16]....
        /*0118*/ 	.word	0x000023a0


	//   ....[17]....
        /*011c*/ 	.word	0x00002a90


	//   ....[18]....
        /*0120*/ 	.word	0x00002ae0


	//----- nvinfo : EIATTR_COOP_GROUP_MASK_REGIDS
	.align		4
.L_42:
        /*0124*/ 	.byte	0x04, 0x29
        /*0126*/ 	.short	(.L_44 - .L_43)


	//   ....[0]....
.L_43:
        /*0128*/ 	.word	0xffffffff


	//   ....[1]....
        /*012c*/ 	.word	0xffffffff


	//   ....[2]....
        /*0130*/ 	.word	0xffffffff


	//   ....[3]....
        /*0134*/ 	.word	0xffffffff


	//   ....[4]....
        /*0138*/ 	.word	0xffffffff


	//   ....[5]....
        /*013c*/ 	.word	0xffffffff


	//   ....[6]....
        /*0140*/ 	.word	0xffffffff


	//   ....[7]....
        /*0144*/ 	.word	0xffffffff


	//   ....[8]....
        /*0148*/ 	.word	0xffffffff


	//   ....[9]....
        /*014c*/ 	.word	0xffffffff


	//----- nvinfo : EIATTR_COOP_GROUP_INSTR_OFFSETS
	.align		4
.L_44:
        /*0150*/ 	.byte	0x04, 0x28
        /*0152*/ 	.short	(.L_46 - .L_45)


	//   ....[0]....
.L_45:
        /*0154*/ 	.word	0x00000050


	//   ....[1]....
        /*0158*/ 	.word	0x00000310


	//   ....[2]....
        /*015c*/ 	.word	0x000004f0


	//   ....[3]....
        /*0160*/ 	.word	0x000009a0


	//   ....[4]....
        /*0164*/ 	.word	0x00000ae0


	//   ....[5]....
        /*0168*/ 	.word	0x00000f50


	//   ....[6]....
        /*016c*/ 	.word	0x00001090


	//   ....[7]....
        /*0170*/ 	.word	0x000014e0


	//   ....[8]....
        /*0174*/ 	.word	0x00002920


	//   ....[9]....
        /*0178*/ 	.word	0x00002b90


	//----- nvinfo : EIATTR_VRC_CTA_INIT_COUNT
	.align		4
.L_46:
        /*017c*/ 	.byte	0x02, 0x4a
        /*017e*/ 	.byte	0x80
	.zero		1


	//----- nvinfo : EIATTR_MBARRIER_INSTR_OFFSETS
	.align		4
        /*0180*/ 	.byte	0x04, 0x39
        /*0182*/ 	.short	(.L_48 - .L_47)


	//   ....[0]....
.L_47:
        /*0184*/ 	.word	0x00001710
        /*0188*/ 	.word	0x000000ff
        /*018c*/ 	.word	0x00010000
        /*0190*/ 	.short	0x0100
        /*0192*/ 	.byte	0x08
	.zero		1


	//   ....[1]....
        /*0194*/ 	.word	0x00001720
        /*0198*/ 	.word	0x000000ff
        /*019c*/ 	.word	0x00010010
        /*01a0*/ 	.short	0x0100
        /*01a2*/ 	.byte	0x08
	.zero		1


	//   ....[2]....
        /*01a4*/ 	.word	0x000017d0
        /*01a8*/ 	.word	0x000000ff
        /*01ac*/ 	.word	0x00010008
        /*01b0*/ 	.short	0x0100
        /*01b2*/ 	.byte	0x08
	.zero		1


	//   ....[3]....
        /*01b4*/ 	.word	0x000017e0
        /*01b8*/ 	.word	0x000000ff
        /*01bc*/ 	.word	0x00010018
        /*01c0*/ 	.short	0x0100
        /*01c2*/ 	.byte	0x08
	.zero		1


	//   ....[4]....
        /*01c4*/ 	.word	0x000019b0
        /*01c8*/ 	.word	0x000000ff
        /*01cc*/ 	.word	0x00010000
        /*01d0*/ 	.short	0x010a
        /*01d2*/ 	.byte	0x08
	.zero		1


	//   ....[5]....
        /*01d4*/ 	.word	0x00001c50
        /*01d8*/ 	.word	0x000000ff
        /*01dc*/ 	.word	0x00010010
        /*01e0*/ 	.short	0x010a
        /*01e2*/ 	.byte	0x08
	.zero		1


	//   ....[6]....
        /*01e4*/ 	.word	0x00001e70
        /*01e8*/ 	.word	0x000000ff
        /*01ec*/ 	.word	0x00010000
        /*01f0*/ 	.short	0x010a
        /*01f2*/ 	.byte	0x1c
	.zero		1


	//   ....[7]....
        /*01f4*/ 	.word	0x00002140
        /*01f8*/ 	.word	0x000000ff
        /*01fc*/ 	.word	0x00010010
        /*0200*/ 	.short	0x010a
        /*0202*/ 	.byte	0x1c
	.zero		1


	//   ....[8]....
        /*0204*/ 	.word	0x00002210
        /*0208*/ 	.word	0x000000ff
        /*020c*/ 	.word	0x00010000
        /*0210*/ 	.short	0x0108
        /*0212*/ 	.byte	0x08
	.zero		1


	//   ....[9]....
        /*0214*/ 	.word	0x00002220
        /*0218*/ 	.word	0x000000ff
        /*021c*/ 	.word	0x00010010
        /*0220*/ 	.short	0x0108
        /*0222*/ 	.byte	0x08
	.zero		1


	//   ....[10]....
        /*0224*/ 	.word	0x00002270
        /*0228*/ 	.word	0x000000ff
        /*022c*/ 	.word	0x00010008
        /*0230*/ 	.short	0x0108
        /*0232*/ 	.byte	0x08
	.zero		1


	//   ....[11]....
        /*0234*/ 	.word	0x00002280
        /*0238*/ 	.word	0x000000ff
        /*023c*/ 	.word	0x00010018
        /*0240*/ 	.short	0x0108
        /*0242*/ 	.byte	0x08
	.zero		1


	//   ....[12]....
        /*0244*/ 	.word	0x00002bb0
        /*0248*/ 	.word	0x000000ff
        /*024c*/ 	.word	0x00010000
        /*0250*/ 	.short	0x010a
        /*0252*/ 	.byte	0x08
	.zero		1


	//   ....[13]....
        /*0254*/ 	.word	0x00002be0
        /*0258*/ 	.word	0x000000ff
        /*025c*/ 	.word	0x00010010
        /*0260*/ 	.short	0x010a
        /*0262*/ 	.byte	0x08
	.zero		1


	//   ....[14]....
        /*0264*/ 	.word	0x00002c10
        /*0268*/ 	.word	0x000000ff
        /*026c*/ 	.word	0x00010000
        /*0270*/ 	.short	0x010a
        /*0272*/ 	.byte	0x1c
	.zero		1


	//   ....[15]....
        /*0274*/ 	.word	0x00002c40
        /*0278*/ 	.word	0x000000ff
        /*027c*/ 	.word	0x00010010
        /*0280*/ 	.short	0x010a
        /*0282*/ 	.byte	0x1c
	.zero		1


	//----- nvinfo : EIATTR_NUM_MBARRIERS
	.align		4
.L_48:
        /*0284*/ 	.byte	0x03, 0x38
        /*0286*/ 	.short	0x0004


	//----- nvinfo : EIATTR_EXIT_INSTR_OFFSETS
	.align		4
        /*0288*/ 	.byte	0x04, 0x1c
        /*028a*/ 	.short	(.L_50 - .L_49)


	//   ....[0]....
.L_49:
        /*028c*/ 	.word	0x00002ba0


	//----- nvinfo : EIATTR_REQNTID
	.align		4
.L_50:
        /*0290*/ 	.byte	0x04, 0x10
        /*0292*/ 	.short	(.L_52 - .L_51)
.L_51:
        /*0294*/ 	.word	0x00000080
        /*0298*/ 	.word	0x00000001
        /*029c*/ 	.word	0x00000001


	//----- nvinfo : EIATTR_CRS_STACK_SIZE
	.align		4
.L_52:
        /*02a0*/ 	.byte	0x04, 0x1e
        /*02a2*/ 	.short	(.L_54 - .L_53)
.L_53:
        /*02a4*/ 	.word	0x00000000


	//----- nvinfo : EIATTR_CBANK_PARAM_SIZE
	.align		4
.L_54:
        /*02a8*/ 	.byte	0x03, 0x19
        /*02aa*/ 	.short	0x0050


	//----- nvinfo : EIATTR_PARAM_CBANK
	.align		4
        /*02ac*/ 	.byte	0x04, 0x0a
        /*02ae*/ 	.short	(.L_56 - .L_55)
	.align		4
.L_55:
        /*02b0*/ 	.word	index@(.nv.constant0.gluon_tcgen05)
        /*02b4*/ 	.short	0x0380
        /*02b6*/ 	.short	0x0050


	//----- nvinfo : EIATTR_SW_WAR
	.align		4
.L_56:
        /*02b8*/ 	.byte	0x04, 0x36
        /*02ba*/ 	.short	(.L_58 - .L_57)
.L_57:
        /*02bc*/ 	.word	0x00000008
.L_58:


//--------------------- .nv.compat                --------------------------
	.section	.nv.compat,"",@"SHT_CUDA_COMPAT_INFO"
	.align	4
        /*0000*/ 	.byte	0x02, 0x02, 0x02, 0x00, 0x02, 0x05, 0x05, 0x00, 0x02, 0x03, 0x03, 0x00, 0x02, 0x06, 0x01, 0x00


//--------------------- .nv.callgraph             --------------------------
	.section	.nv.callgraph,"",@"SHT_CUDA_CALLGRAPH"
	.align	4
	.sectionentsize	8
	.align		4
        /*0000*/ 	.word	0x00000000
	.align		4
        /*0004*/ 	.word	0xffffffff
	.align		4
        /*0008*/ 	.word	0x00000000
	.align		4
        /*000c*/ 	.word	0xfffffffe
	.align		4
        /*0010*/ 	.word	0x00000000
	.align		4
        /*0014*/ 	.word	0xfffffffd
	.align		4
        /*0018*/ 	.word	0x00000000
	.align		4
        /*001c*/ 	.word	0xfffffffc


//--------------------- .text.gluon_tcgen05       --------------------------
	.section	.text.gluon_tcgen05,"ax",@progbits
	.align	128
        .global         gluon_tcgen05
        .type           gluon_tcgen05,@function
        .size           gluon_tcgen05,(.L_x_77 - gluon_tcgen05)
        .other          gluon_tcgen05,@"STO_CUDA_ENTRY STV_DEFAULT"
gluon_tcgen05:
.text.gluon_tcgen05:
[----:B------:R-:W1:Y:S01]  /*0000*/  LDC R1, c[0x0][0x37c] ;  /* 0x0000df00ff017b82 */ /* 0x000e620000000800 */
[----:B------:R-:W2:Y:S02]  /*0010*/  S2R R0, SR_TID.X ;  /* 0x0000000000007919 */ /* 0x000ea40000002100 */
[----:B--2---:R-:W-:-:S13]  /*0020*/  ISETP.GE.U32.AND P2, PT, R0, 0x20, PT ;  /* 0x000000200000780c */ /* 0x004fda0003f46070 */
[----:B------:R-:W-:Y:S05]  /*0030*/  @P2 BRA `(.L_x_0) ;  /* 0x0000000000b82947 */ /* 0x000fea0003800000 */
[----:B------:R-:W2:Y:S01]  /*0040*/  S2UR UR6, SR_CgaCtaId ;  /* 0x00000000000679c3 */ /* 0x000ea20000008800 */
[----:B------:R-:W-:Y:S01]  /*0050*/  NOP ;  /* 0x0000000000007918 */ /* 0x000fe20000000000 */
[----:B------:R-:W-:Y:S02]  /*0060*/  UMOV UR4, 0x40 ;  /* 0x0000004000047882 */ /* 0x000fe40000000000 */
[----:B--2---:R-:W-:-:S09]  /*0070*/  ULEA UR4, UR6, UR4, 0x18 ;  /* 0x0000000406047291 */ /* 0x004fd2000f8ec0ff */
[----:B------:R-:W2:Y:S01]  /*0080*/  LDS.U8 R2, [UR4] ;  /* 0x00000004ff027984 */ /* 0x000ea20008000000 */
[----:B------:R-:W-:Y:S02]  /*0090*/  UMOV UR4, 0x400 ;  /* 0x0000040000047882 */ /* 0x000fe40000000000 */
[----:B------:R-:W-:Y:S01]  /*00a0*/  ULEA UR4, UR6, UR4, 0x18 ;  /* 0x0000000406047291 */ /* 0x000fe2000f8ec0ff */
[----:B--2---:R-:W-:-:S13]  /*00b0*/  ISETP.NE.AND P0, PT, R2, RZ, PT ;  /* 0x000000ff0200720c */ /* 0x004fda0003f05270 */
[----:B------:R-:W-:Y:S05]  /*00c0*/  @P0 BRA `(.L_x_1) ;  /* 0x00000000007c0947 */ /* 0x000fea0003800000 */
[----:B------:R-:W-:-:S13]  /*00d0*/  ELECT P0, URZ, PT ;  /* 0x0000000000ff782f */ /* 0x000fda0003800000 */
[----:B------:R-:W-:Y:S05]  /*00e0*/  @!P0 BRA `(.L_x_2) ;  /* 0x0000000000848947 */ /* 0x000fea0003800000 */
[----:B------:R-:W-:Y:S01]  /*00f0*/  UMOV UR5, 0x4 ;  /* 0x0000000400057882 */ /* 0x000fe20000000000 */
[----:B------:R-:W-:Y:S02]  /*0100*/  IMAD.MOV.U32 R5, RZ, RZ, 0x1 ;  /* 0x00000001ff057424 */ /* 0x000fe400078e00ff */
[----:B------:R-:W-:Y:S02]  /*0110*/  IMAD.MOV.U32 R3, RZ, RZ, 0xf ;  /* 0x0000000fff037424 */ /* 0x000fe400078e00ff */
[----:B------:R-:W-:Y:S04]  /*0120*/  DEPBAR.LE SB2, 0x36 ;  /* 0x0000ad800000791a */ /* 0x000fe80000000000 */
[----:B------:R-:W2:Y:S02]  /*0130*/  UTCATOMSWS.FIND_AND_SET.ALIGN UP0, UR5, UR5 ;  /* 0x00000005000575e3 */ /* 0x000ea40008000800 */
[----:B--2---:R-:W-:-:S04]  /*0140*/  PLOP3.LUT P0, PT, PT, PT, UP0, 0x80, 0x8 ;  /* 0x000000000008781c */ /* 0x004fc80003f0f008 */
[----:B------:R-:W-:-:S04]  /*0150*/  SEL R2, RZ, 0xffffffff, !P0 ;  /* 0xffffffffff027807 */ /* 0x000fc80004000000 */
[----:B------:R-:W-:Y:S01]  /*0160*/  ISETP.NE.AND P0, PT, R2, RZ, PT ;  /* 0x000000ff0200720c */ /* 0x000fe20003f05270 */
[----:B------:R-:W-:-:S12]  /*0170*/  IMAD.U32 R2, RZ, RZ, UR5 ;  /* 0x00000005ff027e24 */ /* 0x000fd8000f8e00ff */
[----:B------:R-:W-:Y:S05]  /*0180*/  @P0 BRA `(.L_x_3) ;  /* 0x0000000000240947 */ /* 0x000fea0003800000 */
.L_x_4:
[----:B------:R-:W-:Y:S05]  /*0190*/  NANOSLEEP 0x64 ;  /* 0x000000640000795d */ /* 0x000fea0003800000 */
[----:B------:R-:W-:-:S05]  /*01a0*/  UMOV UR5, 0x4 ;  /* 0x0000000400057882 */ /* 0x000fca0000000000 */
[----:B------:R-:W-:Y:S04]  /*01b0*/  DEPBAR.LE SB2, 0x36 ;  /* 0x0000ad800000791a */ /* 0x000fe80000000000 */
[----:B------:R-:W2:Y:S02]  /*01c0*/  UTCATOMSWS.FIND_AND_SET.ALIGN UP0, UR5, UR5 ;  /* 0x00000005000575e3 */ /* 0x000ea40008000800 */
[----:B--2---:R-:W-:-:S04]  /*01d0*/  PLOP3.LUT P0, PT, PT, PT, UP0, 0x80, 0x8 ;  /* 0x000000000008781c */ /* 0x004fc80003f0f008 */
[----:B------:R-:W-:-:S04]  /*01e0*/  SEL R2, RZ, 0xffffffff, !P0 ;  /* 0xffffffffff027807 */ /* 0x000fc80004000000 */
[----:B------:R-:W-:Y:S01]  /*01f0*/  ISETP.NE.AND P0, PT, R2, RZ, PT ;  /* 0x000000ff0200720c */ /* 0x000fe20003f05270 */
[----:B------:R-:W-:-:S12]  /*0200*/  IMAD.U32 R2, RZ, RZ, UR5 ;  /* 0x00000005ff027e24 */ /* 0x000fd8000f8e00ff */
[----:B------:R-:W-:Y:S05]  /*0210*/  @!P0 BRA `(.L_x_4) ;  /* 0xfffffffc00dc8947 */ /* 0x000fea000383ffff */
.L_x_3:
[C---:B------:R-:W-:Y:S01]  /*0220*/  VIADD R4, R2.reuse, 0x10 ;  /* 0x0000001002047836 */ /* 0x040fe20000000000 */
[----:B------:R-:W-:Y:S01]  /*0230*/  UMOV UR5, 0x50 ;  /* 0x0000005000057882 */ /* 0x000fe20000000000 */
[----:B------:R-:W-:Y:S01]  /*0240*/  SHF.L.U32 R3, R3, R2, RZ ;  /* 0x0000000203037219 */ /* 0x000fe200000006ff */
[----:B------:R-:W-:Y:S01]  /*0250*/  ULEA UR5, UR6, UR5, 0x18 ;  /* 0x0000000506057291 */ /* 0x000fe2000f8ec0ff */
[----:B------:R-:W-:Y:S01]  /*0260*/  IMAD.SHL.U32 R2, R2, 0x20, RZ ;  /* 0x0000002002027824 */ /* 0x000fe200078e00ff */
[----:B------:R-:W-:-:S04]  /*0270*/  SHF.L.U32 R4, R5, R4, RZ ;  /* 0x0000000405047219 */ /* 0x000fc800000006ff */
[----:B------:R-:W-:-:S05]  /*0280*/  LOP3.LUT R3, R4, R3, RZ, 0xfc, !PT ;  /* 0x0000000304037212 */ /* 0x000fca00078efcff */
[----:B------:R2:W-:Y:S04]  /*0290*/  ATOMS.OR RZ, [UR5], R3 ;  /* 0x00000003ffff798c */ /* 0x0005e8000b000005 */
[----:B------:R2:W-:Y:S01]  /*02a0*/  STS [UR4], R2 ;  /* 0x00000002ff007988 */ /* 0x0005e20008000804 */
[----:B------:R-:W-:Y:S05]  /*02b0*/  BRA `(.L_x_2) ;  /* 0x0000000000107947 */ /* 0x000fea0003800000 */
.L_x_1:
[----:B------:R-:W-:Y:S01]  /*02c0*/  IMAD.MOV.U32 R3, RZ, RZ, -0x1 ;  /* 0xffffffffff037424 */ /* 0x000fe200078e00ff */
[----:B------:R-:W-:-:S04]  /*02d0*/  MOV R2, 0x300 ;  /* 0x0000030000027802 */ /* 0x000fc80000000f00 */
[----:B------:R2:W-:Y:S03]  /*02e0*/  STS [UR4], R3 ;  /* 0x00000003ff007988 */ /* 0x0005e60008000804 */
[----:B-12---:R-:W-:Y:S05]  /*02f0*/  CALL.REL.NOINC `($__internal_1_$__cuda_sm10x_tcgen05_guardrail_trap_phase_invalid_during_alloc) ;  /* 0x0000002800687944 */ /* 0x006fea0003c00000 */
.L_x_2:
[----:B------:R-:W-:Y:S05]  /*0300*/  WARPSYNC.ALL ;  /* 0x0000000000007948 */ /* 0x000fea0003800000 */
[----:B------:R-:W-:Y:S01]  /*0310*/  NOP ;  /* 0x0000000000007918 */ /* 0x000fe20000000000 */
.L_x_0:
[----:B------:R-:W3:Y:S08]  /*0320*/  S2UR UR4, SR_CgaCtaId ;  /* 0x00000000000479c3 */ /* 0x000ef00000008800 */
[----:B------:R-:W-:Y:S01]  /*0330*/  BAR.SYNC.DEFER_BLOCKING 0x0 ;  /* 0x0000000000007b1d */ /* 0x000fe20000010000 */
[----:B------:R-:W-:-:S05]  /*0340*/  LOP3.LUT R132, R0, 0x7f, RZ, 0xc0, !PT ;  /* 0x0000007f00847812 */ /* 0x000fca00078ec0ff */
[----:B------:R-:W-:Y:S02]  /*0350*/  UMOV UR8, 0x400 ;  /* 0x0000040000087882 */ /* 0x000fe40000000000 */
[----:B------:R-:W4:Y:S08]  /*0360*/  LDC R10, c[0x0][0x3a0] ;  /* 0x0000e800ff0a7b82 */ /* 0x000f300000000800 */
[----:B------:R-:W5:Y:S01]  /*0370*/  S2UR UR9, SR_CTAID.Y ;  /* 0x00000000000979c3 */ /* 0x000f620000002600 */
[----:B---3--:R-:W-:-:S09]  /*0380*/  ULEA UR8, UR4, UR8, 0x18 ;  /* 0x0000000804087291 */ /* 0x008fd2000f8ec0ff */
[----:B--2---:R-:W2:Y:S01]  /*0390*/  LDS R3, [UR8] ;  /* 0x00000008ff037984 */ /* 0x004ea20008000800 */
[----:B------:R-:W-:Y:S06]  /*03a0*/  BAR.SYNC.DEFER_BLOCKING 0x0 ;  /* 0x0000000000007b1d */ /* 0x000fec0000010000 */
[----:B------:R-:W-:Y:S05]  /*03b0*/  @P2 BRA `(.L_x_5) ;  /* 0x0000000000182947 */ /* 0x000fea0003800000 */
[----:B------:R-:W-:Y:S01]  /*03c0*/  ELECT P0, URZ, PT ;  /* 0x0000000000ff782f */ /* 0x000fe20003800000 */
[----:B------:R-:W-:Y:S01]  /*03d0*/  IMAD.MOV.U32 R2, RZ, RZ, 0x1 ;  /* 0x00000001ff027424 */ /* 0x000fe200078e00ff */
[----:B------:R-:W-:Y:S01]  /*03e0*/  UMOV UR5, 0x40 ;  /* 0x0000004000057882 */ /* 0x000fe20000000000 */
[----:B------:R-:W-:Y:S01]  /*03f0*/  UVIRTCOUNT.DEALLOC.SMPOOL 0x80 ;  /* 0x000000800000784c */ /* 0x000fe20000000000 */
[----:B------:R-:W-:-:S09]  /*0400*/  ULEA UR5, UR4, UR5, 0x18 ;  /* 0x0000000504057291 */ /* 0x000fd2000f8ec0ff */
[----:B------:R3:W-:Y:S03]  /*0410*/  @P0 STS.U8 [UR5], R2 ;  /* 0x00000002ff000988 */ /* 0x0007e60008000005 */
.L_x_5:
[----:B------:R-:W3:Y:S01]  /*0420*/  S2UR UR4, SR_CTAID.Z ;  /* 0x00000000000479c3 */ /* 0x000ee20000002700 */
[----:B------:R-:W5:Y:S01]  /*0430*/  LDCU UR5, c[0x0][0x370] ;  /* 0x00006e00ff0577ac */ /* 0x000f620008000800 */
[----:B------:R-:W-:Y:S01]  /*0440*/  ISETP.GE.U32.AND P0, PT, R132, 0x20, PT ;  /* 0x000000208400780c */ /* 0x000fe20003f06070 */
[----:B----4-:R-:W-:Y:S01]  /*0450*/  VIADD R5, R10, 0xffffffff ;  /* 0xffffffff0a057836 */ /* 0x010fe20000000000 */
[C---:B------:R-:W-:Y:S01]  /*0460*/  ISETP.NE.U32.AND P3, PT, R132.reuse, RZ, PT ;  /* 0x000000ff8400720c */ /* 0x040fe20003f65070 */
[----:B------:R-:W3:Y:S01]  /*0470*/  LDCU UR6, c[0x0][0x374] ;  /* 0x00006e80ff0677ac */ /* 0x000ee20008000800 */
[----:B------:R-:W-:Y:S01]  /*0480*/  LEA R4, R132, UR8, 0x2 ;  /* 0x0000000884047c11 */ /* 0x000fe2000f8e10ff */
[----:B------:R-:W-:Y:S01]  /*0490*/  BSSY.RECONVERGENT B0, `(.L_x_6) ;  /* 0x0000015000007945 */ /* 0x000fe20003800200 */
[----:B------:R-:W5:Y:S01]  /*04a0*/  S2UR UR7, SR_CTAID.X ;  /* 0x00000000000779c3 */ /* 0x000f620000002500 */
[----:B------:R-:W4:Y:S01]  /*04b0*/  LDCU.64 UR20, c[0x0][0x3c0] ;  /* 0x00007800ff1477ac */ /* 0x000f220008000a00 */
[----:B--2---:R-:W-:-:S05]  /*04c0*/  R2UR UR23, R3 ;  /* 0x00000000031772ca */ /* 0x004fca00000e0000 */
[----:B------:R2:W-:Y:S01]  /*04d0*/  @!P0 STS [R4], RZ ;  /* 0x000000ff04008388 */ /* 0x0005e20000000800 */
[----:B------:R-:W1:Y:S01]  /*04e0*/  LDC R6, c[0x0][0x398] ;  /* 0x0000e600ff067b82 */ /* 0x000e620000000800 */
[----:B------:R-:W-:Y:S02]  /*04f0*/  NOP ;  /* 0x0000000000007918 */ /* 0x000fe40000000000 */
[----:B------:R2:W-:Y:S01]  /*0500*/  @!P3 STS [UR8+0x20], R5 ;  /* 0x00002005ff00b988 */ /* 0x0005e20008000808 */
[----:B---3-5:R-:W-:-:S04]  /*0510*/  UIMAD UR4, UR4, UR6, UR9 ;  /* 0x00000006040472a4 */ /* 0x028fc8000f8e0209 */
[----:B------:R-:W-:-:S04]  /*0520*/  UIMAD UR4, UR4, UR5, UR7 ;  /* 0x00000005040472a4 */ /* 0x000fc8000f8e0207 */
[----:B------:R-:W-:-:S04]  /*0530*/  UIMAD UR4, UR4, 0x180, URZ ;  /* 0x00000180040478a4 */ /* 0x000fc8000f8e02ff */
[----:B----4-:R-:W-:Y:S01]  /*0540*/  UIADD3 UR24, UP0, UPT, UR4, UR20, URZ ;  /* 0x0000001404187290 */ /* 0x010fe2000ff1e0ff */
[----:B-1----:R-:W-:-:S03]  /*0550*/  VIADD R6, R6, 0xffffffff ;  /* 0xffffffff06067836 */ /* 0x002fc60000000000 */
[----:B------:R-:W-:Y:S01]  /*0560*/  ULEA.HI.X.SX32 UR25, UR4, UR21, 0x1, UP0 ;  /* 0x0000001504197291 */ /* 0x000fe200080f0eff */
[----:B--2---:R-:W-:Y:S11]  /*0570*/  @P3 BRA `(.L_x_7) ;  /* 0x0000000000183947 */ /* 0x004ff60003800000 */
[----:B------:R-:W1:Y:S01]  /*0580*/  LDS R2, [UR8+0x8] ;  /* 0x00000808ff027984 */ /* 0x000e620008000800 */
[----:B------:R-:W2:Y:S01]  /*0590*/  LDC.64 R8, c[0x0][0x380] ;  /* 0x0000e000ff087b82 */ /* 0x000ea20000000a00 */
[----:B------:R-:W-:Y:S02]  /*05a0*/  IMAD.MOV.U32 R3, RZ, RZ, 0x70 ;  /* 0x00000070ff037424 */ /* 0x000fe400078e00ff */
[----:B--2---:R2:W-:Y:S03]  /*05b0*/  STS.64 [UR8], R8 ;  /* 0x00000008ff007988 */ /* 0x0045e60008000a08 */
[----:B-1----:R-:W-:-:S05]  /*05c0*/  LOP3.LUT R2, R2, 0x10, R3, 0xd8, !PT ;  /* 0x0000001002027812 */ /* 0x002fca00078ed803 */
[----:B------:R2:W-:Y:S02]  /*05d0*/  STS [UR8+0x8], R2 ;  /* 0x00000802ff007988 */ /* 0x0005e40008000808 */
.L_x_7:
[----:B------:R-:W-:Y:S05]  /*05e0*/  BSYNC.RECONVERGENT B0 ;  /* 0x0000000000007941 */ /* 0x000fea0003800200 */
.L_x_6:
[----:B------:R-:W-:Y:S04]  /*05f0*/  BSSY.RECONVERGENT B0, `(.L_x_8) ;  /* 0x000000a000007945 */ /* 0x000fe80003800200 */
[----:B------:R-:W-:Y:S05]  /*0600*/  @P3 BRA `(.L_x_9) ;  /* 0x0000000000203947 */ /* 0x000fea0003800000 */
[----:B--2---:R-:W1:Y:S01]  /*0610*/  LDS R2, [UR8+0x34] ;  /* 0x00003408ff027984 */ /* 0x004e620008000800 */
[----:B------:R-:W-:Y:S02]  /*0620*/  IMAD.MOV.U32 R3, RZ, RZ, 0x7f000000 ;  /* 0x7f000000ff037424 */ /* 0x000fe400078e00ff */
[----:B------:R-:W-:Y:S01]  /*0630*/  @!P3 IMAD.MOV.U32 R7, RZ, RZ, 0x7f ;  /* 0x0000007fff07b424 */ /* 0x000fe200078e00ff */
[----:B------:R-:W2:Y:S02]  /*0640*/  @!P3 LDS R8, [UR8+0x38] ;  /* 0x00003808ff08b984 */ /* 0x000ea40008000800 */
[----:B-1----:R-:W-:Y:S02]  /*0650*/  LOP3.LUT R2, R2, 0xff000000, R3, 0xb8, !PT ;  /* 0xff00000002027812 */ /* 0x002fe400078eb803 */
[----:B--2---:R-:W-:-:S03]  /*0660*/  @!P3 LOP3.LUT R3, R8, 0xff, R7, 0xb8, !PT ;  /* 0x000000ff0803b812 */ /* 0x004fc600078eb807 */
[----:B------:R1:W-:Y:S04]  /*0670*/  STS [UR8+0x34], R2 ;  /* 0x00003402ff007988 */ /* 0x0003e80008000808 */
[----:B------:R1:W-:Y:S02]  /*0680*/  @!P3 STS [UR8+0x38], R3 ;  /* 0x00003803ff00b988 */ /* 0x0003e40008000808 */
.L_x_9:
[----:B------:R-:W-:Y:S05]  /*0690*/  BSYNC.RECONVERGENT B0 ;  /* 0x0000000000007941 */ /* 0x000fea0003800200 */
.L_x_8:
[----:B------:R-:W-:Y:S04]  /*06a0*/  BSSY.RECONVERGENT B0, `(.L_x_10) ;  /* 0x000000a000007945 */ /* 0x000fe80003800200 */
[----:B------:R-:W-:Y:S05]  /*06b0*/  @P3 BRA `(.L_x_11) ;  /* 0x0000000000203947 */ /* 0x000fea0003800000 */
[----:B-12---:R-:W1:Y:S01]  /*06c0*/  LDS R2, [UR8+0x1c] ;  /* 0x00001c08ff027984 */ /* 0x006e620008000800 */
[----:B------:R-:W2:Y:S03]  /*06d0*/  LDC.64 R8, c[0x0][0x3a8] ;  /* 0x0000ea00ff087b82 */ /* 0x000ea60000000a00 */
[----:B------:R3:W-:Y:S01]  /*06e0*/  STS [UR8+0x24], R6 ;  /* 0x00002406ff007988 */ /* 0x0007e20008000808 */
[--C-:B--2---:R-:W-:Y:S02]  /*06f0*/  SHF.R.U32.HI R7, RZ, 0x4, R9.reuse ;  /* 0x00000004ff077819 */ /* 0x104fe40000011609 */
[----:B------:R-:W-:-:S05]  /*0700*/  SHF.R.U64 R3, R8, 0x4, R9 ;  /* 0x0000000408037819 */ /* 0x000fca0000001209 */
[----:B------:R3:W-:Y:S01]  /*0710*/  STS [UR8+0xc], R3 ;  /* 0x00000c03ff007988 */ /* 0x0007e20008000808 */
[----:B-1----:R-:W-:-:S05]  /*0720*/  LOP3.LUT R2, R2, 0xf, R7, 0xb8, !PT ;  /* 0x0000000f02027812 */ /* 0x002fca00078eb807 */
[----:B------:R3:W-:Y:S02]  /*0730*/  STS [UR8+0x1c], R2 ;  /* 0x00001c02ff007988 */ /* 0x0007e40008000808 */
.L_x_11:
[----:B------:R-:W-:Y:S05]  /*0740*/  BSYNC.RECONVERGENT B0 ;  /* 0x0000000000007941 */ /* 0x000fea0003800200 */
.L_x_10:
[----:B------:R-:W-:Y:S04]  /*0750*/  BSSY.RECONVERGENT B1, `(.L_x_12) ;  /* 0x000001d000017945 */ /* 0x000fe80003800200 */
[----:B------:R-:W-:Y:S04]  /*0760*/  BSSY.RELIABLE B0, `(.L_x_13) ;  /* 0x0000018000007945 */ /* 0x000fe80003800100 */
[----:B------:R-:W-:Y:S05]  /*0770*/  @P3 BRA `(.L_x_14) ;  /* 0x00000000001c3947 */ /* 0x000fea0003800000 */
[----:B-123--:R-:W1:Y:S02]  /*0780*/  LDS R2, [UR8+0x34] ;  /* 0x00003408ff027984 */ /* 0x00ee640008000800 */
[----:B-1----:R-:W-:-:S05]  /*0790*/  LOP3.LUT R2, R2, 0x7, RZ, 0xb8, !PT ;  /* 0x0000000702027812 */ /* 0x002fca00078eb8ff */
[----:B------:R1:W-:Y:S01]  /*07a0*/  STS [UR8+0x34], R2 ;  /* 0x00003402ff007988 */ /* 0x0003e20008000808 */
[----:B------:R-:W-:Y:S05]  /*07b0*/  @P3 BRA `(.L_x_15) ;  /* 0x00000000001c3947 */ /* 0x000fea0003800000 */
[----:B-1----:R-:W1:Y:S02]  /*07c0*/  LDS R2, [UR8+0x34] ;  /* 0x00003408ff027984 */ /* 0x002e640008000800 */
[----:B-1----:R-:W-:-:S05]  /*07d0*/  LOP3.LUT R2, R2, 0x38, RZ, 0xb8, !PT ;  /* 0x0000003802027812 */ /* 0x002fca00078eb8ff */
[----:B------:R4:W-:Y:S02]  /*07e0*/  STS [UR8+0x34], R2 ;  /* 0x00003402ff007988 */ /* 0x0009e40008000808 */
.L_x_14:
[----:B------:R-:W-:Y:S05]  /*07f0*/  @P3 BRA `(.L_x_16) ;  /* 0x00000000001c3947 */ /* 0x000fea0003800000 */
[----:B-1234-:R-:W1:Y:S02]  /*0800*/  LDS R2, [UR8+0x8] ;  /* 0x00000808ff027984 */ /* 0x01ee640008000800 */
[----:B-1----:R-:W-:-:S05]  /*0810*/  LOP3.LUT R2, R2, 0x780, RZ, 0xb8, !PT ;  /* 0x0000078002027812 */ /* 0x002fca00078eb8ff */
[----:B------:R2:W-:Y:S02]  /*0820*/  STS [UR8+0x8], R2 ;  /* 0x00000802ff007988 */ /* 0x0005e40008000808 */
.L_x_15:
[----:B------:R-:W-:Y:S05]  /*0830*/  @P3 BRA `(.L_x_17) ;  /* 0x0000000000283947 */ /* 0x000fea0003800000 */
[----:B-12---:R-:W1:Y:S02]  /*0840*/  LDS R2, [UR8+0x8] ;  /* 0x00000808ff027984 */ /* 0x006e640008000800 */
[----:B-1----:R-:W-:-:S05]  /*0850*/  LOP3.LUT R2, R2, 0x1800, RZ, 0xb8, !PT ;  /* 0x0000180002027812 */ /* 0x002fca00078eb8ff */
[----:B------:R5:W-:Y:S02]  /*0860*/  STS [UR8+0x8], R2 ;  /* 0x00000802ff007988 */ /* 0x000be40008000808 */
.L_x_16:
[----:B------:R-:W-:Y:S05]  /*0870*/  @P3 BREAK.RELIABLE B0 ;  /* 0x0000000000003942 */ /* 0x000fea0003800100 */
[----:B------:R-:W-:Y:S05]  /*0880*/  @P3 BRA `(.L_x_18) ;  /* 0x0000000000243947 */ /* 0x000fea0003800000 */
[----:B-1-3--:R-:W1:Y:S01]  /*0890*/  LDS R3, [UR8+0x8] ;  /* 0x00000808ff037984 */ /* 0x00ae620008000800 */
[----:B--2-45:R-:W-:-:S05]  /*08a0*/  IMAD.MOV.U32 R2, RZ, RZ, 0x6000 ;  /* 0x00006000ff027424 */ /* 0x034fca00078e00ff */
[----:B-1----:R-:W-:-:S04]  /*08b0*/  LOP3.LUT R2, R3, 0x6000, R2, 0xd8, !PT ;  /* 0x0000600003027812 */ /* 0x002fc800078ed802 */
[----:B------:R-:W-:-:S05]  /*08c0*/  LOP3.LUT R2, R2, 0x400000, RZ, 0xb8, !PT ;  /* 0x0040000002027812 */ /* 0x000fca00078eb8ff */
[----:B------:R3:W-:Y:S02]  /*08d0*/  STS [UR8+0x8], R2 ;  /* 0x00000802ff007988 */ /* 0x0007e40008000808 */
.L_x_17:
[----:B------:R-:W-:Y:S05]  /*08e0*/  BSYNC.RELIABLE B0 ;  /* 0x0000000000007941 */ /* 0x000fea0003800100 */
.L_x_13:
[----:B-123--:R-:W1:Y:S02]  /*08f0*/  @!P3 LDS R2, [UR8+0x8] ;  /* 0x00000808ff02b984 */ /* 0x00ee640008000800 */
[----:B-1----:R-:W-:-:S05]  /*0900*/  @!P3 LOP3.LUT R2, R2, 0x8000, RZ, 0xb8, !PT ;  /* 0x000080000202b812 */ /* 0x002fca00078eb8ff */
[----:B------:R1:W-:Y:S02]  /*0910*/  @!P3 STS [UR8+0x8], R2 ;  /* 0x00000802ff00b988 */ /* 0x0003e40008000808 */
.L_x_18:
[----:B------:R-:W-:Y:S05]  /*0920*/  BSYNC.RECONVERGENT B1 ;  /* 0x0000000000017941 */ /* 0x000fea0003800200 */
.L_x_12:
[----:B------:R-:W-:Y:S05]  /*0930*/  WARPSYNC.ALL ;  /* 0x0000000000007948 */ /* 0x000fea0003800000 */
[----:B------:R-:W-:Y:S01]  /*0940*/  NOP ;  /* 0x0000000000007918 */ /* 0x000fe20000000000 */
[----:B------:R-:W1:Y:S02]  /*0950*/  LDC R7, c[0x0][0x39c] ;  /* 0x0000e700ff077b82 */ /* 0x000e640000000800 */
[----:B-1----:R-:W-:Y:S01]  /*0960*/  VIADD R7, R7, 0xffffffff ;  /* 0xffffffff07077836 */ /* 0x002fe20000000000 */
[----:B------:R-:W-:Y:S06]  /*0970*/  @P0 BRA `(.L_x_19) ;  /* 0x0000000000300947 */ /* 0x000fec0003800000 */
[----:B--2345:R-:W1:Y:S01]  /*0980*/  S2R R2, SR_LANEID ;  /* 0x0000000000027919 */ /* 0x03ce620000000000 */
[----:B------:R-:W-:Y:S05]  /*0990*/  WARPSYNC.ALL ;  /* 0x0000000000007948 */ /* 0x000fea0003800000 */
[----:B------:R-:W-:Y:S01]  /*09a0*/  NOP ;  /* 0x0000000000007918 */ /* 0x000fe20000000000 */
[----:B-1----:R-:W-:-:S05]  /*09b0*/  IMAD.SHL.U32 R8, R2, 0x4, RZ ;  /* 0x0000000402087824 */ /* 0x002fca00078e00ff */
[----:B------:R-:W1:Y:S01]  /*09c0*/  LDS R9, [R8+UR8] ;  /* 0x0000000808097984 */ /* 0x000e620008000800 */
[----:B------:R-:W-:-:S05]  /*09d0*/  IADD3 R2, P1, PT, R8, UR24, RZ ;  /* 0x0000001808027c10 */ /* 0x000fca000ff3e0ff */
[----:B------:R-:W-:-:S05]  /*09e0*/  IMAD.X R3, RZ, RZ, UR25, P1 ;  /* 0x00000019ff037e24 */ /* 0x000fca00088e06ff */
[----:B-1----:R1:W2:Y:S01]  /*09f0*/  ATOMG.E.EXCH.STRONG.GPU PT, RZ, [R2], R9 ;  /* 0x0000000902ff73a8 */ /* 0x0022a200041ee100 */
[----:B------:R-:W-:-:S04]  /*0a00*/  DEPBAR {5,4,3,2,1,0} ;  /* 0x0000003f0000791a */ /* 0x000fc80000000000 */
[----:B------:R-:W3:Y:S02]  /*0a10*/  CCTL.E.C.LDCU.IV.DEEP [UR24] ;  /* 0x0000000018007540 */ /* 0x000ee40009c08000 */
[----:B---3--:R1:W-:Y:S01]  /*0a20*/  UTMACCTL.IV [UR24] ;  /* 0x00000000180079b9 */ /* 0x0083e20008000000 */
[----:B------:R-:W-:Y:S01]  /*0a30*/  NOP ;  /* 0x0000000000007918 */ /* 0x000fe20000000000 */
.L_x_19:
[----:B------:R-:W-:Y:S05]  /*0a40*/  @P0 BRA `(.L_x_20) ;  /* 0x00000000000c0947 */ /* 0x000fea0003800000 */
[----:B------:R0:W-:Y:S01]  /*0a50*/  UTMACMDFLUSH ;  /* 0x00000000000079b7 */ /* 0x0001e20000000000 */
[----:B------:R-:W-:Y:S05]  /*0a60*/  @P0 BRA `(.L_x_20) ;  /* 0x0000000000040947 */ /* 0x000fea0003800000 */
[----:B------:R-:W-:-:S04]  /*0a70*/  DEPBAR.LE SB0, 0x0 ;  /* 0x000080000000791a */ /* 0x000fc80000000000 */
.L_x_20:
[----:B------:R-:W-:Y:S05]  /*0a80*/  WARPSYNC.ALL ;  /* 0x0000000000007948 */ /* 0x000fea0003800000 */
[----:B------:R-:W-:Y:S01]  /*0a90*/  NOP ;  /* 0x0000000000007918 */ /* 0x000fe20000000000 */
[----:B--2---:R-:W-:Y:S06]  /*0aa0*/  BAR.SYNC.DEFER_BLOCKING 0x0 ;  /* 0x0000000000007b1d */ /* 0x004fec0000010000 */
[----:B------:R-:W-:Y:S02]  /*0ab0*/  BSSY.RECONVERGENT B1, `(.L_x_21) ;  /* 0x000000b000017945 */ /* 0x000fe40003800200 */
[----:B------:R-:W-:Y:S06]  /*0ac0*/  BAR.SYNC.DEFER_BLOCKING 0x0 ;  /* 0x0000000000007b1d */ /* 0x000fec0000010000 */
[----:B------:R2:W-:Y:S01]  /*0ad0*/  @!P0 STS [R4], RZ ;  /* 0x000000ff04008388 */ /* 0x0005e20000000800 */
[----:B------:R-:W-:Y:S01]  /*0ae0*/  NOP ;  /* 0x0000000000007918 */ /* 0x000fe20000000000 */
[----:B------:R-:W-:Y:S05]  /*0af0*/  @P3 BRA `(.L_x_22) ;  /* 0x0000000000183947 */ /* 0x000fea0003800000 */
[----:B-1-345:R-:W1:Y:S01]  /*0b00*/  LDS R2, [UR8+0x8] ;  /* 0x00000808ff027984 */ /* 0x03ae620008000800 */
[----:B------:R-:W3:Y:S01]  /*0b10*/  LDC.64 R8, c[0x0][0x388] ;  /* 0x0000e200ff087b82 */ /* 0x000ee20000000a00 */
[----:B------:R-:W-:Y:S02]  /*0b20*/  IMAD.MOV.U32 R3, RZ, RZ, 0x70 ;  /* 0x00000070ff037424 */ /* 0x000fe400078e00ff */
[----:B---3--:R3:W-:Y:S03]  /*0b30*/  STS.64 [UR8], R8 ;  /* 0x00000008ff007988 */ /* 0x0087e60008000a08 */
[----:B-1----:R-:W-:-:S05]  /*0b40*/  LOP3.LUT R2, R2, 0x10, R3, 0xd8, !PT ;  /* 0x0000001002027812 */ /* 0x002fca00078ed803 */
[----:B------:R3:W-:Y:S02]  /*0b50*/  STS [UR8+0x8], R2 ;  /* 0x00000802ff007988 */ /* 0x0007e40008000808 */
.L_x_22:
[----:B-1----:R-:W-:Y:S05]  /*0b60*/  BSYNC.RECONVERGENT B1 ;  /* 0x0000000000017941 */ /* 0x002fea0003800200 */
.L_x_21:
[----:B------:R-:W-:Y:S04]  /*0b70*/  BSSY.RECONVERGENT B1, `(.L_x_23) ;  /* 0x000000a000017945 */ /* 0x000fe80003800200 */
[----:B------:R-:W-:Y:S05]  /*0b80*/  @P3 BRA `(.L_x_24) ;  /* 0x0000000000203947 */ /* 0x000fea0003800000 */
[----:B---345:R-:W1:Y:S01]  /*0b90*/  LDS R2, [UR8+0x34] ;  /* 0x00003408ff027984 */ /* 0x038e620008000800 */
[----:B------:R-:W-:Y:S02]  /*0ba0*/  IMAD.MOV.U32 R9, RZ, RZ, 0x7f000000 ;  /* 0x7f000000ff097424 */ /* 0x000fe400078e00ff */
[----:B------:R-:W-:Y:S01]  /*0bb0*/  @!P3 IMAD.MOV.U32 R8, RZ, RZ, 0x7f ;  /* 0x0000007fff08b424 */ /* 0x000fe200078e00ff */
[----:B------:R-:W3:Y:S02]  /*0bc0*/  @!P3 LDS R3, [UR8+0x38] ;  /* 0x00003808ff03b984 */ /* 0x000ee40008000800 */
[----:B-1----:R-:W-:Y:S02]  /*0bd0*/  LOP3.LUT R2, R2, 0xff000000, R9, 0xb8, !PT ;  /* 0xff00000002027812 */ /* 0x002fe400078eb809 */
[----:B---3--:R-:W-:-:S03]  /*0be0*/  @!P3 LOP3.LUT R3, R3, 0xff, R8, 0xb8, !PT ;  /* 0x000000ff0303b812 */ /* 0x008fc600078eb808 */
[----:B------:R1:W-:Y:S04]  /*0bf0*/  STS [UR8+0x34], R2 ;  /* 0x00003402ff007988 */ /* 0x0003e80008000808 */
[----:B------:R1:W-:Y:S02]  /*0c00*/  @!P3 STS [UR8+0x38], R3 ;  /* 0x00003803ff00b988 */ /* 0x0003e40008000808 */
.L_x_24:
[----:B------:R-:W-:Y:S05]  /*0c10*/  BSYNC.RECONVERGENT B1 ;  /* 0x0000000000017941 */ /* 0x000fea0003800200 */
.L_x_23:
[----:B------:R-:W-:Y:S04]  /*0c20*/  BSSY.RECONVERGENT B1, `(.L_x_25) ;  /* 0x0000004000017945 */ /* 0x000fe80003800200 */
[----:B------:R-:W-:Y:S05]  /*0c30*/  @P3 BRA `(.L_x_26) ;  /* 0x0000000000083947 */ /* 0x000fea0003800000 */
[----:B------:R1:W-:Y:S04]  /*0c40*/  STS [UR8+0x24], R5 ;  /* 0x00002405ff007988 */ /* 0x0003e80008000808 */
[----:B------:R1:W-:Y:S02]  /*0c50*/  STS [UR8+0x20], R7 ;  /* 0x00002007ff007988 */ /* 0x0003e40008000808 */
.L_x_26:
[----:B------:R-:W-:Y:S05]  /*0c60*/  BSYNC.RECONVERGENT B1 ;  /* 0x0000000000017941 */ /* 0x000fea0003800200 */
.L_x_25:
[----:B------:R-:W-:Y:S04]  /*0c70*/  BSSY.RECONVERGENT B2, `(.L_x_27) ;  /* 0x0000025000027945 */ /* 0x000fe80003800200 */
[----:B------:R-:W-:Y:S04]  /*0c80*/  BSSY.RELIABLE B1, `(.L_x_28) ;  /* 0x0000020000017945 */ /* 0x000fe80003800100 */
[----:B------:R-:W-:Y:S05]  /*0c90*/  @P3 BRA `(.L_x_29) ;  /* 0x00000000002c3947 */ /* 0x000fea0003800000 */
[----:B-1-345:R-:W1:Y:S01]  /*0ca0*/  LDS R2, [UR8+0x1c] ;  /* 0x00001c08ff027984 */ /* 0x03ae620008000800 */
[----:B------:R-:W3:Y:S02]  /*0cb0*/  LDC.64 R8, c[0x0][0x3b0] ;  /* 0x0000ec00ff087b82 */ /* 0x000ee40000000a00 */
[--C-:B---3--:R-:W-:Y:S02]  /*0cc0*/  SHF.R.U32.HI R5, RZ, 0x4, R9.reuse ;  /* 0x00000004ff057819 */ /* 0x108fe40000011609 */
[----:B------:R-:W-:-:S05]  /*0cd0*/  SHF.R.U64 R3, R8, 0x4, R9 ;  /* 0x0000000408037819 */ /* 0x000fca0000001209 */
[----:B------:R3:W-:Y:S01]  /*0ce0*/  STS [UR8+0xc], R3 ;  /* 0x00000c03ff007988 */ /* 0x0007e20008000808 */
[----:B-1----:R-:W-:-:S05]  /*0cf0*/  LOP3.LUT R2, R2, 0xf, R5, 0xb8, !PT ;  /* 0x0000000f02027812 */ /* 0x002fca00078eb805 */
[----:B------:R3:W-:Y:S01]  /*0d00*/  STS [UR8+0x1c], R2 ;  /* 0x00001c02ff007988 */ /* 0x0007e20008000808 */
[----:B------:R-:W-:Y:S05]  /*0d10*/  @P3 BRA `(.L_x_30) ;  /* 0x00000000001c3947 */ /* 0x000fea0003800000 */
[----:B---3--:R-:W1:Y:S02]  /*0d20*/  LDS R2, [UR8+0x34] ;  /* 0x00003408ff027984 */ /* 0x008e640008000800 */
[----:B-1----:R-:W-:-:S05]  /*0d30*/  LOP3.LUT R2, R2, 0x7, RZ, 0xb8, !PT ;  /* 0x0000000702027812 */ /* 0x002fca00078eb8ff */
[----:B------:R1:W-:Y:S02]  /*0d40*/  STS [UR8+0x34], R2 ;  /* 0x00003402ff007988 */ /* 0x0003e40008000808 */
.L_x_29:
[----:B------:R-:W-:Y:S05]  /*0d50*/  @P3 BRA `(.L_x_31) ;  /* 0x00000000001c3947 */ /* 0x000fea0003800000 */
[----:B-1-345:R-:W1:Y:S02]  /*0d60*/  LDS R2, [UR8+0x34] ;  /* 0x00003408ff027984 */ /* 0x03ae640008000800 */
[----:B-1----:R-:W-:-:S05]  /*0d70*/  LOP3.LUT R2, R2, 0x38, RZ, 0xb8, !PT ;  /* 0x0000003802027812 */ /* 0x002fca00078eb8ff */
[----:B------:R1:W-:Y:S02]  /*0d80*/  STS [UR8+0x34], R2 ;  /* 0x00003402ff007988 */ /* 0x0003e40008000808 */
.L_x_30:
[----:B------:R-:W-:Y:S05]  /*0d90*/  @P3 BRA `(.L_x_32) ;  /* 0x00000000001c3947 */ /* 0x000fea0003800000 */
[----:B-1-3--:R-:W1:Y:S02]  /*0da0*/  LDS R2, [UR8+0x8] ;  /* 0x00000808ff027984 */ /* 0x00ae640008000800 */
[----:B-1----:R-:W-:-:S05]  /*0db0*/  LOP3.LUT R2, R2, 0x780, RZ, 0xb8, !PT ;  /* 0x0000078002027812 */ /* 0x002fca00078eb8ff */
[----:B------:R1:W-:Y:S02]  /*0dc0*/  STS [UR8+0x8], R2 ;  /* 0x00000802ff007988 */ /* 0x0003e40008000808 */
.L_x_31:
[----:B------:R-:W-:Y:S05]  /*0dd0*/  @P3 BRA `(.L_x_33) ;  /* 0x0000000000283947 */ /* 0x000fea0003800000 */
[----:B-1-345:R-:W1:Y:S02]  /*0de0*/  LDS R2, [UR8+0x8] ;  /* 0x00000808ff027984 */ /* 0x03ae640008000800 */
[----:B-1----:R-:W-:-:S05]  /*0df0*/  LOP3.LUT R2, R2, 0x1800, RZ, 0xb8, !PT ;  /* 0x0000180002027812 */ /* 0x002fca00078eb8ff */
[----:B------:R4:W-:Y:S02]  /*0e00*/  STS [UR8+0x8], R2 ;  /* 0x00000802ff007988 */ /* 0x0009e40008000808 */
.L_x_32:
[----:B------:R-:W-:Y:S05]  /*0e10*/  @P3 BREAK.RELIABLE B1 ;  /* 0x0000000000013942 */ /* 0x000fea0003800100 */
[----:B------:R-:W-:Y:S05]  /*0e20*/  @P3 BRA `(.L_x_34) ;  /* 0x0000000000243947 */ /* 0x000fea0003800000 */
[----:B-1-34-:R-:W1:Y:S01]  /*0e30*/  LDS R2, [UR8+0x8] ;  /* 0x00000808ff027984 */ /* 0x01ae620008000800 */
[----:B------:R-:W-:-:S05]  /*0e40*/  IMAD.MOV.U32 R3, RZ, RZ, 0x6000 ;  /* 0x00006000ff037424 */ /* 0x000fca00078e00ff */
[----:B-1----:R-:W-:-:S04]  /*0e50*/  LOP3.LUT R2, R2, 0x6000, R3, 0xd8, !PT ;  /* 0x0000600002027812 */ /* 0x002fc800078ed803 */
[----:B------:R-:W-:-:S05]  /*0e60*/  LOP3.LUT R2, R2, 0x400000, RZ, 0xb8, !PT ;  /* 0x0040000002027812 */ /* 0x000fca00078eb8ff */
[----:B------:R1:W-:Y:S02]  /*0e70*/  STS [UR8+0x8], R2 ;  /* 0x00000802ff007988 */ /* 0x0003e40008000808 */
.L_x_33:
[----:B------:R-:W-:Y:S05]  /*0e80*/  BSYNC.RELIABLE B1 ;  /* 0x0000000000017941 */ /* 0x000fea0003800100 */
.L_x_28:
[----:B-1-345:R-:W1:Y:S02]  /*0e90*/  @!P3 LDS R2, [UR8+0x8] ;  /* 0x00000808ff02b984 */ /* 0x03ae640008000800 */
[----:B-1----:R-:W-:-:S05]  /*0ea0*/  @!P3 LOP3.LUT R2, R2, 0x8000, RZ, 0xb8, !PT ;  /* 0x000080000202b812 */ /* 0x002fca00078eb8ff */
[----:B------:R5:W-:Y:S02]  /*0eb0*/  @!P3 STS [UR8+0x8], R2 ;  /* 0x00000802ff00b988 */ /* 0x000be40008000808 */
.L_x_34:
[----:B------:R-:W-:Y:S05]  /*0ec0*/  BSYNC.RECONVERGENT B2 ;  /* 0x0000000000027941 */ /* 0x000fea0003800200 */
.L_x_27:
[----:B------:R-:W-:Y:S05]  /*0ed0*/  WARPSYNC.ALL ;  /* 0x0000000000007948 */ /* 0x000fea0003800000 */
[----:B------:R-:W-:Y:S01]  /*0ee0*/  NOP ;  /* 0x0000000000007918 */ /* 0x000fe20000000000 */
[----:B------:R-:W-:-:S04]  /*0ef0*/  UIADD3 UR5, UPT, UPT, UR4, 0x80, URZ ;  /* 0x0000008004057890 */ /* 0x000fc8000fffe0ff */
[----:B------:R-:W-:-:S04]  /*0f00*/  UIADD3 UR26, UP0, UPT, UR5, UR20, URZ ;  /* 0x00000014051a7290 */ /* 0x000fc8000ff1e0ff */
[----:B------:R-:W-:Y:S01]  /*0f10*/  ULEA.HI.X.SX32 UR27, UR5, UR21, 0x1, UP0 ;  /* 0x00000015051b7291 */ /* 0x000fe200080f0eff */
[----:B------:R-:W-:Y:S11]  /*0f20*/  @P0 BRA `(.L_x_35) ;  /* 0x0000000000300947 */ /* 0x000ff60003800000 */
[----:B-1-345:R-:W1:Y:S01]  /*0f30*/  S2R R2, SR_LANEID ;  /* 0x0000000000027919 */ /* 0x03ae620000000000 */
[----:B------:R-:W-:Y:S05]  /*0f40*/  WARPSYNC.ALL ;  /* 0x0000000000007948 */ /* 0x000fea0003800000 */
[----:B------:R-:W-:Y:S01]  /*0f50*/  NOP ;  /* 0x0000000000007918 */ /* 0x000fe20000000000 */
[----:B-1----:R-:W-:-:S05]  /*0f60*/  IMAD.SHL.U32 R8, R2, 0x4, RZ ;  /* 0x0000000402087824 */ /* 0x002fca00078e00ff */
[----:B------:R-:W1:Y:S01]  /*0f70*/  LDS R5, [R8+UR8] ;  /* 0x0000000808057984 */ /* 0x000e620008000800 */
[----:B------:R-:W-:-:S05]  /*0f80*/  IADD3 R2, P1, PT, R8, UR26, RZ ;  /* 0x0000001a08027c10 */ /* 0x000fca000ff3e0ff */
[----:B------:R-:W-:-:S05]  /*0f90*/  IMAD.X R3, RZ, RZ, UR27, P1 ;  /* 0x0000001bff037e24 */ /* 0x000fca00088e06ff */
[----:B-1----:R1:W3:Y:S01]  /*0fa0*/  ATOMG.E.EXCH.STRONG.GPU PT, RZ, [R2], R5 ;  /* 0x0000000502ff73a8 */ /* 0x0022e200041ee100 */
[----:B------:R-:W-:-:S04]  /*0fb0*/  DEPBAR {5,4,3,2,1,0} ;  /* 0x0000003f0000791a */ /* 0x000fc80000000000 */
[----:B------:R-:W4:Y:S02]  /*0fc0*/  CCTL.E.C.LDCU.IV.DEEP [UR26] ;  /* 0x000000001a007540 */ /* 0x000f240009c08000 */
[----:B----4-:R1:W-:Y:S01]  /*0fd0*/  UTMACCTL.IV [UR26] ;  /* 0x000000001a0079b9 */ /* 0x0103e20008000000 */
[----:B------:R-:W-:Y:S01]  /*0fe0*/  NOP ;  /* 0x0000000000007918 */ /* 0x000fe20000000000 */
.L_x_35:
[----:B------:R-:W-:Y:S05]  /*0ff0*/  @P0 BRA `(.L_x_36) ;  /* 0x00000000000c0947 */ /* 0x000fea0003800000 */
[----:B------:R0:W-:Y:S01]  /*1000*/  UTMACMDFLUSH ;  /* 0x00000000000079b7 */ /* 0x0001e20000000000 */
[----:B------:R-:W-:Y:S05]  /*1010*/  @P0 BRA `(.L_x_36) ;  /* 0x0000000000040947 */ /* 0x000fea0003800000 */
[----:B------:R-:W-:-:S04]  /*1020*/  DEPBAR.LE SB0, 0x0 ;  /* 0x000080000000791a */ /* 0x000fc80000000000 */
.L_x_36:
[----:B------:R-:W-:Y:S05]  /*1030*/  WARPSYNC.ALL ;  /* 0x0000000000007948 */ /* 0x000fea0003800000 */
[----:B------:R-:W-:Y:S01]  /*1040*/  NOP ;  /* 0x0000000000007918 */ /* 0x000fe20000000000 */
[----:B---3--:R-:W-:Y:S06]  /*1050*/  BAR.SYNC.DEFER_BLOCKING 0x0 ;  /* 0x0000000000007b1d */ /* 0x008fec0000010000 */
[----:B------:R-:W-:Y:S02]  /*1060*/  BSSY.RECONVERGENT B2, `(.L_x_37) ;  /* 0x000000b000027945 */ /* 0x000fe40003800200 */
[----:B------:R-:W-:Y:S06]  /*1070*/  BAR.SYNC.DEFER_BLOCKING 0x0 ;  /* 0x0000000000007b1d */ /* 0x000fec0000010000 */
[----:B------:R3:W-:Y:S01]  /*1080*/  @!P0 STS [R4], RZ ;  /* 0x000000ff04008388 */ /* 0x0007e20000000800 */
[----:B------:R-:W-:Y:S01]  /*1090*/  NOP ;  /* 0x0000000000007918 */ /* 0x000fe20000000000 */
[----:B------:R-:W-:Y:S05]  /*10a0*/  @P3 BRA `(.L_x_38) ;  /* 0x0000000000183947 */ /* 0x000fea0003800000 */
[----:B-1--45:R-:W1:Y:S01]  /*10b0*/  LDS R2, [UR8+0x8] ;  /* 0x00000808ff027984 */ /* 0x032e620008000800 */
[----:B--23--:R-:W2:Y:S01]  /*10c0*/  LDC.64 R4, c[0x0][0x390] ;  /* 0x0000e400ff047b82 */ /* 0x00cea20000000a00 */
[----:B------:R-:W-:Y:S02]  /*10d0*/  IMAD.MOV.U32 R3, RZ, RZ, 0x70 ;  /* 0x00000070ff037424 */ /* 0x000fe400078e00ff */
[----:B--2---:R2:W-:Y:S03]  /*10e0*/  STS.64 [UR8], R4 ;  /* 0x00000004ff007988 */ /* 0x0045e60008000a08 */
[----:B-1----:R-:W-:-:S05]  /*10f0*/  LOP3.LUT R2, R2, 0x10, R3, 0xd8, !PT ;  /* 0x0000001002027812 */ /* 0x002fca00078ed803 */
[----:B------:R2:W-:Y:S02]  /*1100*/  STS [UR8+0x8], R2 ;  /* 0x00000802ff007988 */ /* 0x0005e40008000808 */
.L_x_38:
[----:B-1----:R-:W-:Y:S05]  /*1110*/  BSYNC.RECONVERGENT B2 ;  /* 0x0000000000027941 */ /* 0x002fea0003800200 */
.L_x_37:
[----:B------:R-:W-:Y:S04]  /*1120*/  BSSY.RECONVERGENT B3, `(.L_x_39) ;  /* 0x0000033000037945 */ /* 0x000fe80003800200 */
[----:B------:R-:W-:Y:S04]  /*1130*/  BSSY.RELIABLE B2, `(.L_x_40) ;  /* 0x000002e000027945 */ /* 0x000fe80003800100 */
[----:B------:R-:W-:Y:S05]  /*1140*/  @P3 BRA `(.L_x_41) ;  /* 0x0000000000243947 */ /* 0x000fea0003800000 */
[----:B--2-45:R-:W1:Y:S01]  /*1150*/  LDS R2, [UR8+0x34] ;  /* 0x00003408ff027984 */ /* 0x034e620008000800 */
[----:B------:R-:W-:-:S05]  /*1160*/  IMAD.MOV.U32 R3, RZ, RZ, 0x7f000000 ;  /* 0x7f000000ff037424 */ /* 0x000fca00078e00ff */
[----:B-1----:R-:W-:-:S05]  /*1170*/  LOP3.LUT R2, R2, 0xff000000, R3, 0xb8, !PT ;  /* 0xff00000002027812 */ /* 0x002fca00078eb803 */
[----:B------:R1:W-:Y:S01]  /*1180*/  STS [UR8+0x34], R2 ;  /* 0x00003402ff007988 */ /* 0x0003e20008000808 */
[----:B------:R-:W-:Y:S05]  /*1190*/  @P3 BRA `(.L_x_42) ;  /* 0x0000000000183947 */ /* 0x000fea0003800000 */
[----:B-1----:R-:W1:Y:S01]  /*11a0*/  LDS R2, [UR8+0x38] ;  /* 0x00003808ff027984 */ /* 0x002e620008000800 */
[----:B------:R-:W-:-:S05]  /*11b0*/  IMAD.MOV.U32 R3, RZ, RZ, 0x7f ;  /* 0x0000007fff037424 */ /* 0x000fca00078e00ff */
[----:B-1----:R-:W-:-:S05]  /*11c0*/  LOP3.LUT R2, R2, 0xff, R3, 0xb8, !PT ;  /* 0x000000ff02027812 */ /* 0x002fca00078eb803 */
[----:B------:R1:W-:Y:S02]  /*11d0*/  STS [UR8+0x38], R2 ;  /* 0x00003802ff007988 */ /* 0x0003e40008000808 */
.L_x_41:
[----:B------:R-:W-:Y:S05]  /*11e0*/  @P3 BRA `(.L_x_43) ;  /* 0x00000000000c3947 */ /* 0x000fea0003800000 */
[----:B------:R1:W-:Y:S02]  /*11f0*/  STS [UR8+0x20], R7 ;  /* 0x00002007ff007988 */ /* 0x0003e40008000808 */
.L_x_42:
[----:B------:R-:W-:Y:S05]  /*1200*/  @P3 BRA `(.L_x_44) ;  /* 0x0000000000243947 */ /* 0x000fea0003800000 */
[----:B------:R1:W-:Y:S02]  /*1210*/  STS [UR8+0x24], R6 ;  /* 0x00002406ff007988 */ /* 0x0003e40008000808 */
.L_x_43:
[----:B------:R-:W-:Y:S05]  /*1220*/  @P3 BRA `(.L_x_45) ;  /* 0x00000000002c3947 */ /* 0x000fea0003800000 */
[----:B-12-45:R-:W1:Y:S01]  /*1230*/  LDS R2, [UR8+0x1c] ;  /* 0x00001c08ff027984 */ /* 0x036e620008000800 */
[----:B------:R-:W2:Y:S02]  /*1240*/  LDC.64 R6, c[0x0][0x3b8] ;  /* 0x0000ee00ff067b82 */ /* 0x000ea40000000a00 */
[--C-:B--2---:R-:W-:Y:S02]  /*1250*/  SHF.R.U32.HI R5, RZ, 0x4, R7.reuse ;  /* 0x00000004ff057819 */ /* 0x104fe40000011607 */
[----:B------:R-:W-:-:S05]  /*1260*/  SHF.R.U64 R3, R6, 0x4, R7 ;  /* 0x0000000406037819 */ /* 0x000fca0000001207 */
[----:B------:R2:W-:Y:S01]  /*1270*/  STS [UR8+0xc], R3 ;  /* 0x00000c03ff007988 */ /* 0x0005e20008000808 */
[----:B-1----:R-:W-:-:S05]  /*1280*/  LOP3.LUT R2, R2, 0xf, R5, 0xb8, !PT ;  /* 0x0000000f02027812 */ /* 0x002fca00078eb805 */
[----:B------:R2:W-:Y:S02]  /*1290*/  STS [UR8+0x1c], R2 ;  /* 0x00001c02ff007988 */ /* 0x0005e40008000808 */
.L_x_44:
[----:B------:R-:W-:Y:S05]  /*12a0*/  @P3 BRA `(.L_x_46) ;  /* 0x00000000001c3947 */ /* 0x000fea0003800000 */
[----:B-12-45:R-:W1:Y:S02]  /*12b0*/  LDS R2, [UR8+0x34] ;  /* 0x00003408ff027984 */ /* 0x036e640008000800 */
[----:B-1----:R-:W-:-:S05]  /*12c0*/  LOP3.LUT R2, R2, 0x7, RZ, 0xb8, !PT ;  /* 0x0000000702027812 */ /* 0x002fca00078eb8ff */
[----:B------:R1:W-:Y:S02]  /*12d0*/  STS [UR8+0x34], R2 ;  /* 0x00003402ff007988 */ /* 0x0003e40008000808 */
.L_x_45:
[----:B------:R-:W-:Y:S05]  /*12e0*/  @P3 BRA `(.L_x_47) ;  /* 0x00000000001c3947 */ /* 0x000fea0003800000 */
[----:B-12-45:R-:W1:Y:S02]  /*12f0*/  LDS R2, [UR8+0x34] ;  /* 0x00003408ff027984 */ /* 0x036e640008000800 */
[----:B-1----:R-:W-:-:S05]  /*1300*/  LOP3.LUT R2, R2, 0x38, RZ, 0xb8, !PT ;  /* 0x0000003802027812 */ /* 0x002fca00078eb8ff */
[----:B------:R1:W-:Y:S02]  /*1310*/  STS [UR8+0x34], R2 ;  /* 0x00003402ff007988 */ /* 0x0003e40008000808 */
.L_x_46:
[----:B------:R-:W-:Y:S05]  /*1320*/  @P3 BRA `(.L_x_48) ;  /* 0x00000000001c3947 */ /* 0x000fea0003800000 */
[----:B-12-45:R-:W1:Y:S02]  /*1330*/  LDS R2, [UR8+0x8] ;  /* 0x00000808ff027984 */ /* 0x036e640008000800 */
[----:B-1----:R-:W-:-:S05]  /*1340*/  LOP3.LUT R2, R2, 0x780, RZ, 0xb8, !PT ;  /* 0x0000078002027812 */ /* 0x002fca00078eb8ff */
[----:B------:R1:W-:Y:S02]  /*1350*/  STS [UR8+0x8], R2 ;  /* 0x00000802ff007988 */ /* 0x0003e40008000808 */
.L_x_47:
[----:B------:R-:W-:Y:S05]  /*1360*/  @P3 BRA `(.L_x_49) ;  /* 0x0000000000283947 */ /* 0x000fea0003800000 */
[----:B-12-45:R-:W1:Y:S02]  /*1370*/  LDS R2, [UR8+0x8] ;  /* 0x00000808ff027984 */ /* 0x036e640008000800 */
[----:B-1----:R-:W-:-:S05]  /*1380*/  LOP3.LUT R2, R2, 0x1800, RZ, 0xb8, !PT ;  /* 0x0000180002027812 */ /* 0x002fca00078eb8ff */
[----:B------:R1:W-:Y:S02]  /*1390*/  STS [UR8+0x8], R2 ;  /* 0x00000802ff007988 */ /* 0x0003e40008000808 */
.L_x_48:
[----:B------:R-:W-:Y:S05]  /*13a0*/  @P3 BREAK.RELIABLE B2 ;  /* 0x0000000000023942 */ /* 0x000fea0003800100 */
[----:B------:R-:W-:Y:S05]  /*13b0*/  @P3 BRA `(.L_x_50) ;  /* 0x0000000000243947 */ /* 0x000fea0003800000 */
[----:B-12-45:R-:W1:Y:S01]  /*13c0*/  LDS R2, [UR8+0x8] ;  /* 0x00000808ff027984 */ /* 0x036e620008000800 */
[----:B------:R-:W-:-:S05]  /*13d0*/  IMAD.MOV.U32 R3, RZ, RZ, 0x6000 ;  /* 0x00006000ff037424 */ /* 0x000fca00078e00ff */
[----:B-1----:R-:W-:-:S04]  /*13e0*/  LOP3.LUT R2, R2, 0x6000, R3, 0xd8, !PT ;  /* 0x0000600002027812 */ /* 0x002fc800078ed803 */
[----:B------:R-:W-:-:S05]  /*13f0*/  LOP3.LUT R2, R2, 0x400000, RZ, 0xb8, !PT ;  /* 0x0040000002027812 */ /* 0x000fca00078eb8ff */
[----:B------:R1:W-:Y:S02]  /*1400*/  STS [UR8+0x8], R2 ;  /* 0x00000802ff007988 */ /* 0x0003e40008000808 */
.L_x_49:
[----:B------:R-:W-:Y:S05]  /*1410*/  BSYNC.RELIABLE B2 ;  /* 0x0000000000027941 */ /* 0x000fea0003800100 */
.L_x_40:
[----:B-12-45:R-:W1:Y:S02]  /*1420*/  @!P3 LDS R2, [UR8+0x8] ;  /* 0x00000808ff02b984 */ /* 0x036e640008000800 */
[----:B-1----:R-:W-:-:S05]  /*1430*/  @!P3 LOP3.LUT R2, R2, 0x8000, RZ, 0xb8, !PT ;  /* 0x000080000202b812 */ /* 0x002fca00078eb8ff */
[----:B------:R1:W-:Y:S02]  /*1440*/  @!P3 STS [UR8+0x8], R2 ;  /* 0x00000802ff00b988 */ /* 0x0003e40008000808 */
.L_x_50:
[----:B------:R-:W-:Y:S05]  /*1450*/  BSYNC.RECONVERGENT B3 ;  /* 0x0000000000037941 */ /* 0x000fea0003800200 */
.L_x_39:
        /* <DEDUP_REMOVED lines=9> */
[----:B-1-3--:R-:W-:-:S05]  /*14f0*/  IMAD.SHL.U32 R4, R2, 0x4, RZ ;  /* 0x0000000402047824 */ /* 0x00afca00078e00ff */
        /* <DEDUP_REMOVED lines=8> */
.L_x_51:
[----:B------:R-:W-:Y:S05]  /*1580*/  @P0 BRA `(.L_x_52) ;  /* 0x00000000000c0947 */ /* 0x000fea0003800000 */
[----:B------:R0:W-:Y:S01]  /*1590*/  UTMACMDFLUSH ;  /* 0x00000000000079b7 */ /* 0x0001e20000000000 */
[----:B------:R-:W-:Y:S05]  /*15a0*/  @P0 BRA `(.L_x_52) ;  /* 0x0000000000040947 */ /* 0x000fea0003800000 */
[----:B------:R-:W-:-:S04]  /*15b0*/  DEPBAR.LE SB0, 0x0 ;  /* 0x000080000000791a */ /* 0x000fc80000000000 */
.L_x_52:
[----:B------:R-:W-:Y:S05]  /*15c0*/  WARPSYNC.ALL ;  /* 0x0000000000007948 */ /* 0x000fea0003800000 */
[----:B------:R-:W-:Y:S01]  /*15d0*/  NOP ;  /* 0x0000000000007918 */ /* 0x000fe20000000000 */
[----:B--2---:R-:W-:Y:S01]  /*15e0*/  BAR.SYNC.DEFER_BLOCKING 0x0 ;  /* 0x0000000000007b1d */ /* 0x004fe20000010000 */
[----:B-1--45:R-:W-:Y:S01]  /*15f0*/  SHF.R.U32.HI R2, RZ, 0x5, R0 ;  /* 0x00000005ff027819 */ /* 0x032fe20000011600 */
[----:B------:R-:W-:Y:S01]  /*1600*/  UIADD3 UR12, UPT, UPT, UR8, 0x10010, URZ ;  /* 0x00010010080c7890 */ /* 0x000fe2000fffe0ff */
[----:B------:R-:W-:Y:S01]  /*1610*/  ISETP.GE.AND P0, PT, R10, 0x1, PT ;  /* 0x000000010a00780c */ /* 0x000fe20003f06270 */
[----:B------:R-:W-:Y:S01]  /*1620*/  USHF.L.U32 UR15, UR7, 0x7, URZ ;  /* 0x00000007070f7899 */ /* 0x000fe200080006ff */
[----:B------:R-:W-:Y:S01]  /*1630*/  R2UR UR22, R2 ;  /* 0x00000000021672ca */ /* 0x000fe200000e0000 */
[----:B------:R-:W-:Y:S01]  /*1640*/  VOTEU.ALL UP0, P3 ;  /* 0x0000000000ff7886 */ /* 0x000fe20001800000 */
[----:B------:R-:W-:Y:S01]  /*1650*/  UMOV UR4, 0x1 ;  /* 0x0000000100047882 */ /* 0x000fe20000000000 */
[----:B------:R-:W-:Y:S01]  /*1660*/  VOTEU.ALL UP1, P3 ;  /* 0x0000000000ff7886 */ /* 0x000fe20001820000 */
[----:B------:R-:W-:Y:S01]  /*1670*/  USHF.L.U32 UR18, UR9, 0x7, URZ ;  /* 0x0000000709127899 */ /* 0x000fe200080006ff */
[----:B------:R-:W-:Y:S01]  /*1680*/  BSSY.RECONVERGENT B3, `(.L_x_53) ;  /* 0x0000018000037945 */ /* 0x000fe20003800200 */
[----:B------:R-:W-:-:S04]  /*1690*/  @!UP0 UIADD3 UR10, UPT, UPT, -UR4, 0x100000, URZ ;  /* 0x00100000040a8890 */ /* 0x000fc8000fffe1ff */
[----:B------:R-:W-:Y:S02]  /*16a0*/  @!UP0 USHF.L.U32 UR11, UR10, 0xb, URZ ;  /* 0x0000000b0a0b8899 */ /* 0x000fe400080006ff */
[----:B------:R-:W-:Y:S02]  /*16b0*/  @!UP0 USHF.L.U32 UR10, UR10, 0x1, URZ ;  /* 0x000000010a0a8899 */ /* 0x000fe400080006ff */
[----:B------:R-:W-:-:S04]  /*16c0*/  @!UP0 UIADD3 UR4, UPT, UPT, -UR4, 0x100000, URZ ;  /* 0x0010000004048890 */ /* 0x000fc8000fffe1ff */
[----:B------:R-:W-:Y:S02]  /*16d0*/  @!UP0 USHF.L.U32 UR5, UR4, 0xb, URZ ;  /* 0x0000000b04058899 */ /* 0x000fe400080006ff */
[----:B------:R-:W-:Y:S01]  /*16e0*/  @!UP0 USHF.L.U32 UR4, UR4, 0x1, URZ ;  /* 0x0000000104048899 */ /* 0x000fe200080006ff */
[----:B------:R-:W-:Y:S01]  /*16f0*/  VOTEU.ALL UP0, P3 ;  /* 0x0000000000ff7886 */ /* 0x000fe20001800000 */
[----:B------:R-:W1:Y:S04]  /*1700*/  FENCE.VIEW.ASYNC.S ;  /* 0x00000000000073c6 */ /* 0x000e680000000000 */
[----:B-1----:R1:W2:Y:S06]  /*1710*/  @!UP0 SYNCS.EXCH.64 URZ, [UR8+0x10000], UR10 ;  /* 0x0100000a08ff85b2 */ /* 0x0022ac0008000100 */
[----:B------:R1:W2:Y:S02]  /*1720*/  @!UP1 SYNCS.EXCH.64 URZ, [UR8+0x10010], UR4 ;  /* 0x0100100408ff95b2 */ /* 0x0002a40008000100 */
[----:B--2---:R-:W-:Y:S06]  /*1730*/  BAR.SYNC.DEFER_BLOCKING 0x0 ;  /* 0x0000000000007b1d */ /* 0x004fec0000010000 */
[----:B------:R-:W-:Y:S05]  /*1740*/  @P3 BRA `(.L_x_54) ;  /* 0x00000000002c3947 */ /* 0x000fea0003800000 */
[----:B-1----:R-:W-:Y:S02]  /*1750*/  UMOV UR4, 0x1 ;  /* 0x0000000100047882 */ /* 0x002fe40000000000 */
[----:B------:R-:W-:-:S04]  /*1760*/  UIADD3 UR10, UPT, UPT, -UR4, 0x100000, URZ ;  /* 0x00100000040a7890 */ /* 0x000fc8000fffe1ff */
[----:B------:R-:W-:Y:S02]  /*1770*/  USHF.L.U32 UR11, UR10, 0xb, URZ ;  /* 0x0000000b0a0b7899 */ /* 0x000fe400080006ff */
[----:B------:R-:W-:Y:S02]  /*1780*/  USHF.L.U32 UR10, UR10, 0x1, URZ ;  /* 0x000000010a0a7899 */ /* 0x000fe400080006ff */
[----:B------:R-:W-:-:S04]  /*1790*/  UIADD3 UR4, UPT, UPT, -UR4, 0x100000, URZ ;  /* 0x0010000004047890 */ /* 0x000fc8000fffe1ff */
[----:B------:R-:W-:Y:S02]  /*17a0*/  USHF.L.U32 UR5, UR4, 0xb, URZ ;  /* 0x0000000b04057899 */ /* 0x000fe400080006ff */
[----:B------:R-:W-:Y:S01]  /*17b0*/  USHF.L.U32 UR4, UR4, 0x1, URZ ;  /* 0x0000000104047899 */ /* 0x000fe200080006ff */
[----:B------:R-:W1:Y:S03]  /*17c0*/  FENCE.VIEW.ASYNC.S ;  /* 0x00000000000073c6 */ /* 0x000e660000000000 */
[----:B-1----:R2:W4:Y:S08]  /*17d0*/  SYNCS.EXCH.64 URZ, [UR8+0x10008], UR10 ;  /* 0x0100080a08ff75b2 */ /* 0x0025300008000100 */
[----:B------:R2:W5:Y:S02]  /*17e0*/  SYNCS.EXCH.64 URZ, [UR8+0x10018], UR4 ;  /* 0x0100180408ff75b2 */ /* 0x0005640008000100 */
[----:B--2---:R-:W-:Y:S01]  /*17f0*/  NOP ;  /* 0x0000000000007918 */ /* 0x004fe20000000000 */
.L_x_54:
[----:B-1----:R-:W-:Y:S05]  /*1800*/  BSYNC.RECONVERGENT B3 ;  /* 0x0000000000037941 */ /* 0x002fea0003800200 */
.L_x_53:
[----:B------:R-:W-:Y:S05]  /*1810*/  @!P0 BRA `(.L_x_55) ;  /* 0x0000000800708947 */ /* 0x000fea0003800000 */
[----:B----45:R-:W-:Y:S01]  /*1820*/  BAR.SYNC.DEFER_BLOCKING 0x0 ;  /* 0x0000000000007b1d */ /* 0x030fe20000010000 */
[----:B------:R-:W-:Y:S01]  /*1830*/  @!P3 IMAD.MOV.U32 R2, RZ, RZ, 0x8000 ;  /* 0x00008000ff02b424 */ /* 0x000fe200078e00ff */
[----:B------:R-:W-:Y:S02]  /*1840*/  ELECT P1, URZ, PT ;  /* 0x0000000000ff782f */ /* 0x000fe40003820000 */
[----:B------:R-:W-:Y:S02]  /*1850*/  ELECT P0, URZ, PT ;  /* 0x0000000000ff782f */ /* 0x000fe40003800000 */
[C---:B------:R-:W-:Y:S01]  /*1860*/  ISETP.LT.U32.AND P1, PT, R132.reuse, 0x20, P1 ;  /* 0x000000208400780c */ /* 0x040fe20000f21070 */
[----:B------:R-:W-:Y:S01]  /*1870*/  UMOV UR11, UR15 ;  /* 0x0000000f000b7c82 */ /* 0x000fe20008000000 */
[----:B------:R-:W-:Y:S01]  /*1880*/  ISETP.LT.U32.AND P0, PT, R132, 0x20, P0 ;  /* 0x000000208400780c */ /* 0x000fe20000701070 */
[----:B------:R-:W-:-:S10]  /*1890*/  UIADD3 UR16, UPT, UPT, UR8, 0x8000, URZ ;  /* 0x0000800008107890 */ /* 0x000fd4000fffe0ff */
[----:B------:R-:W-:Y:S01]  /*18a0*/  VOTEU.ANY UP0, P1 ;  /* 0x0000000000ff7886 */ /* 0x000fe20000800100 */
[----:B------:R-:W-:Y:S01]  /*18b0*/  VOTEU.ANY UP2, P1 ;  /* 0x0000000000ff7886 */ /* 0x000fe20000840100 */
[----:B------:R-:W-:Y:S01]  /*18c0*/  VOTEU.ANY UP1, P0 ;  /* 0x0000000000ff7886 */ /* 0x000fe20000020100 */
[----:B------:R-:W-:Y:S01]  /*18d0*/  VOTEU.ANY UP3, P0 ;  /* 0x0000000000ff7886 */ /* 0x000fe20000060100 */
[----:B------:R1:W-:Y:S01]  /*18e0*/  @!P3 SYNCS.ARRIVE.TRANS64 RZ, [UR8+0x10000], R2 ;  /* 0x01000002ffffb9a7 */ /* 0x0003e20008000008 */
[----:B------:R2:W-:Y:S06]  /*18f0*/  MEMBAR.ALL.CTA ;  /* 0x0000000000007992 */ /* 0x0005ec0000008000 */
[----:B--2---:R-:W2:Y:S01]  /*1900*/  FENCE.VIEW.ASYNC.S ;  /* 0x00000000000073c6 */ /* 0x004ea20000000000 */
[----:B------:R-:W-:Y:S01]  /*1910*/  @UP0 UIADD3 UR9, UPT, UPT, UR8, 0x10000, URZ ;  /* 0x0001000008090890 */ /* 0x000fe2000fffe0ff */
[----:B------:R-:W-:Y:S01]  /*1920*/  @UP0 UMOV UR10, URZ ;  /* 0x000000ff000a0c82 */ /* 0x000fe20008000000 */
[----:B------:R-:W-:Y:S01]  /*1930*/  @UP1 UIADD3 UR17, UPT, UPT, UR8, 0x10000, URZ ;  /* 0x0001000008111890 */ /* 0x000fe2000fffe0ff */
[----:B------:R-:W-:Y:S01]  /*1940*/  @UP1 UMOV UR19, URZ ;  /* 0x000000ff00131c82 */ /* 0x000fe20008000000 */
[----:B------:R-:W-:Y:S01]  /*1950*/  UISETP.NE.U32.AND UP0, UPT, UR22, URZ, UPT ;  /* 0x000000ff1600728c */ /* 0x000fe2000bf05070 */
[----:B--2---:R-:W-:Y:S06]  /*1960*/  BAR.SYNC.DEFER_BLOCKING 0x0 ;  /* 0x0000000000007b1d */ /* 0x004fec0000010000 */
[----:B------:R1:W-:Y:S02]  /*1970*/  @UP2 UTMALDG.2D [UR8], [UR24] ;  /* 0x00000008180025b4 */ /* 0x0003e40008008000 */
[----:B------:R-:W-:Y:S06]  /*1980*/  BAR.SYNC.DEFER_BLOCKING 0x0 ;  /* 0x0000000000007b1d */ /* 0x000fec0000010000 */
[----:B------:R1:W-:Y:S02]  /*1990*/  @UP3 UTMALDG.2D [UR16], [UR26] ;  /* 0x000000101a0035b4 */ /* 0x0003e40008008000 */
[----:B------:R-:W-:Y:S06]  /*19a0*/  BAR.SYNC.DEFER_BLOCKING 0x0 ;  /* 0x0000000000007b1d */ /* 0x000fec0000010000 */
[----:B------:R-:W2:Y:S02]  /*19b0*/  SYNCS.PHASECHK.TRANS64.TRYWAIT P0, [UR8+0x10000], RZ ;  /* 0x010000ffff0075a7 */ /* 0x000ea40008001108 */
[----:B-12---:R-:W-:Y:S05]  /*19c0*/  @!P0 BRA `(.L_x_56) ;  /* 0x0000001000788947 */ /* 0x006fea0003800000 */
.L_x_70:
[----:B------:R-:W-:Y:S05]  /*19d0*/  BRA.U UP0, `(.L_x_57) ;  /* 0x0000000100747547 */ /* 0x000fea000b800000 */
[----:B------:R-:W-:Y:S02]  /*19e0*/  USHF.R.U32.HI UR6, URZ, 0x4, UR8 ;  /* 0x00000004ff067899 */ /* 0x000fe40008011608 */
[----:B------:R-:W-:Y:S02]  /*19f0*/  USHF.R.U32.HI UR10, URZ, 0x4, UR16 ;  /* 0x00000004ff0a7899 */ /* 0x000fe40008011610 */
[----:B------:R-:W-:Y:S02]  /*1a00*/  USGXT.U32 UR6, UR6, 0xe ;  /* 0x0000000e0606789a */ /* 0x000fe40008000000 */
[----:B------:R-:W-:Y:S02]  /*1a10*/  USGXT.U32 UR10, UR10, 0xe ;  /* 0x0000000e0a0a789a */ /* 0x000fe40008000000 */
[----:B------:R-:W-:Y:S02]  /*1a20*/  UIADD3 UR32, UP0, UPT, UR6, 0x2, URZ ;  /* 0x0000000206207890 */ /* 0x000fe4000ff1e0ff */
[----:B------:R-:W-:Y:S01]  /*1a30*/  UIADD3 UR34, UP1, UPT, UR10, 0x100, URZ ;  /* 0x000001000a227890 */ /* 0x000fe2000ff3e0ff */
[----:B------:R-:W-:Y:S01]  /*1a40*/  UMOV UR4, URZ ;  /* 0x000000ff00047c82 */ /* 0x000fe20008000000 */
[----:B------:R-:W-:Y:S01]  /*1a50*/  UMOV UR5, URZ ;  /* 0x000000ff00057c82 */ /* 0x000fe20008000000 */
[----:B------:R-:W-:-:S02]  /*1a60*/  UIADD3.X UR33, UPT, UPT, UR4, 0x40004040, URZ, UP0, !UPT ;  /* 0x4000404004217890 */ /* 0x000fc400087fe4ff */
[----:B------:R-:W-:Y:S02]  /*1a70*/  UIADD3.X UR35, UPT, UPT, UR5, 0x40004040, URZ, UP1, !UPT ;  /* 0x4000404005237890 */ /* 0x000fe40008ffe4ff */
[----:B------:R-:W-:Y:S02]  /*1a80*/  UIADD3.64 UR4, UPT, UPT, UR32, 0x2, URZ ;  /* 0x0000000220047897 */ /* 0x000fe4000fffe0ff */
[----:B------:R-:W-:Y:S02]  /*1a90*/  UIADD3.64 UR16, UPT, UPT, UR34, 0x100, URZ ;  /* 0x0000010022107897 */ /* 0x000fe4000fffe0ff */
[----:B------:R-:W-:Y:S02]  /*1aa0*/  UIADD3.64 UR28, UPT, UPT, UR32, 0x4, URZ ;  /* 0x00000004201c7897 */ /* 0x000fe4000fffe0ff */
[----:B------:R-:W-:Y:S01]  /*1ab0*/  UIADD3.64 UR30, UPT, UPT, UR34, 0x200, URZ ;  /* 0x00000200221e7897 */ /* 0x000fe2000fffe0ff */
[----:B------:R-:W-:Y:S01]  /*1ac0*/  UMOV UR36, 0x0 ;  /* 0x0000000000247882 */ /* 0x000fe20000000000 */
[----:B------:R-:W-:Y:S01]  /*1ad0*/  UMOV UR37, 0x8210010 ;  /* 0x0821001000257882 */ /* 0x000fe20000000000 */
[----:B------:R-:W-:Y:S01]  /*1ae0*/  UMOV UR7, 0x40004040 ;  /* 0x4000404000077882 */ /* 0x000fe20000000000 */
[----:B------:R-:W-:Y:S01]  /*1af0*/  UMOV UR11, 0x40004040 ;  /* 0x40004040000b7882 */ /* 0x000fe20000000000 */
[----:B------:R-:W-:Y:S01]  /*1b00*/  UMOV UR38, 0x0 ;  /* 0x0000000000267882 */ /* 0x000fe20000000000 */
[----:B------:R-:W-:Y:S01]  /*1b10*/  UMOV UR39, 0x8210010 ;  /* 0x0821001000277882 */ /* 0x000fe20000000000 */
[----:B------:R-:W-:Y:S01]  /*1b20*/  UMOV UR40, 0x0 ;  /* 0x0000000000287882 */ /* 0x000fe20000000000 */
[----:B------:R-:W-:Y:S01]  /*1b30*/  UMOV UR41, 0x8210010 ;  /* 0x0821001000297882 */ /* 0x000fe20000000000 */
[----:B------:R1:W-:Y:S01]  /*1b40*/  UTCQMMA gdesc[UR6], gdesc[UR10], tmem[UR23], tmem[UR36], idesc[UR37], !UPT ;  /* 0x00ff240a060075ea */ /* 0x0003e2000f800317 */
[----:B------:R-:W-:Y:S01]  /*1b50*/  UMOV UR42, 0x0 ;  /* 0x00000000002a7882 */ /* 0x000fe20000000000 */
[----:B------:R-:W-:Y:S01]  /*1b60*/  UMOV UR43, 0x8210010 ;  /* 0x08210010002b7882 */ /* 0x000fe20000000000 */
[----:B------:R1:W-:Y:S01]  /*1b70*/  UTCQMMA gdesc[UR32], gdesc[UR34], tmem[UR23], tmem[UR38], idesc[UR39], UPT ;  /* 0x00ff2622200075ea */ /* 0x0003e2000b800317 */
[----:B------:R1:W-:Y:S01]  /*1b80*/  UTCQMMA gdesc[UR4], gdesc[UR16], tmem[UR23], tmem[UR40], idesc[UR41], UPT ;  /* 0x00ff2810040075ea */ /* 0x0003e2000b800317 */
[----:B------:R1:W-:Y:S01]  /*1b90*/  UTCQMMA gdesc[UR28], gdesc[UR30], tmem[UR23], tmem[UR42], idesc[UR43], UPT ;  /* 0x00ff2a1e1c0075ea */ /* 0x0003e2000b800317 */
[----:B------:R-:W-:Y:S01]  /*1ba0*/  NOP ;  /* 0x0000000000007918 */ /* 0x000fe20000000000 */
.L_x_57:
[----:B------:R-:W-:Y:S01]  /*1bb0*/  ELECT P0, URZ, PT ;  /* 0x0000000000ff782f */ /* 0x000fe20003800000 */
[----:B-1----:R-:W-:Y:S01]  /*1bc0*/  UMOV UR4, UR12 ;  /* 0x0000000c00047c82 */ /* 0x002fe20008000000 */
[----:B------:R-:W-:Y:S02]  /*1bd0*/  UMOV UR5, URZ ;  /* 0x000000ff00057c82 */ /* 0x000fe40008000000 */
[----:B------:R-:W-:-:S13]  /*1be0*/  ISETP.LT.U32.AND P0, PT, R132, 0x20, P0 ;  /* 0x000000208400780c */ /* 0x000fda0000701070 */
[----:B------:R-:W-:Y:S01]  /*1bf0*/  VOTEU.ANY UP0, P0 ;  /* 0x0000000000ff7886 */ /* 0x000fe20000000100 */
[----:B------:R-:W-:Y:S01]  /*1c00*/  VOTEU.ANY UP1, P0 ;  /* 0x0000000000ff7886 */ /* 0x000fe20000020100 */
[----:B------:R-:W-:-:S03]  /*1c10*/  ISETP.GE.U32.AND P0, PT, R10, 0x81, PT ;  /* 0x000000810a00780c */ /* 0x000fc60003f06070 */
[----:B------:R-:W-:Y:S02]  /*1c20*/  @UP0 UMOV UR4, UR4 ;  /* 0x0000000400040c82 */ /* 0x000fe40008000000 */
[----:B------:R1:W-:Y:S01]  /*1c30*/  @UP1 UTCBAR [UR4], URZ ;  /* 0x000000ff040013e9 */ /* 0x0003e200080000ff */
[----:B------:R-:W-:Y:S06]  /*1c40*/  BAR.SYNC.DEFER_BLOCKING 0x0 ;  /* 0x0000000000007b1d */ /* 0x000fec0000010000 */
[----:B------:R-:W2:Y:S02]  /*1c50*/  SYNCS.PHASECHK.TRANS64.TRYWAIT P1, [UR8+0x10010], RZ ;  /* 0x010010ffff0075a7 */ /* 0x000ea40008021108 */
[----:B-12---:R-:W-:Y:S05]  /*1c60*/  @!P1 BRA `(.L_x_58) ;  /* 0x0000000c00dc9947 */ /* 0x006fea0003800000 */
.L_x_71:
[----:B------:R-:W-:Y:S01]  /*1c70*/  UMOV UR4, URZ ;  /* 0x000000ff00047c82 */ /* 0x000fe20008000000 */
[----:B------:R-:W-:Y:S05]  /*1c80*/  @!P0 BRA `(.L_x_55) ;  /* 0x0000000400548947 */ /* 0x000fea0003800000 */
[----:B------:R-:W1:Y:S01]  /*1c90*/  LDCU UR29, c[0x0][0x3a0] ;  /* 0x00007400ff1d77ac */ /* 0x000e620008000800 */
[----:B------:R-:W-:Y:S01]  /*1ca0*/  UMOV UR9, 0x1 ;  /* 0x0000000100097882 */ /* 0x000fe20000000000 */
[----:B------:R-:W-:-:S05]  /*1cb0*/  UMOV UR14, 0x80 ;  /* 0x00000080000e7882 */ /* 0x000fca0000000000 */
.L_x_62:
[----:B------:R-:W-:Y:S01]  /*1cc0*/  BAR.SYNC.DEFER_BLOCKING 0x0 ;  /* 0x0000000000007b1d */ /* 0x000fe20000010000 */
[----:B------:R-:W-:Y:S01]  /*1cd0*/  ULEA UR28, UR9, UR8, 0x3 ;  /* 0x00000008091c7291 */ /* 0x000fe2000f8e18ff */
[----:B------:R-:W-:Y:S01]  /*1ce0*/  @!P3 IMAD.MOV.U32 R2, RZ, RZ, 0x8000 ;  /* 0x00008000ff02b424 */ /* 0x000fe200078e00ff */
[----:B------:R-:W-:Y:S01]  /*1cf0*/  ELECT P1, URZ, PT ;  /* 0x0000000000ff782f */ /* 0x000fe20003820000 */
[----:B------:R-:W-:-:S03]  /*1d00*/  ULEA UR12, UR9, UR8, 0xe ;  /* 0x00000008090c7291 */ /* 0x000fc6000f8e70ff */
[----:B------:R-:W-:Y:S02]  /*1d10*/  ISETP.LT.U32.AND P1, PT, R132, 0x20, P1 ;  /* 0x000000208400780c */ /* 0x000fe40000f21070 */
[----:B------:R-:W-:Y:S01]  /*1d20*/  ELECT P0, URZ, PT ;  /* 0x0000000000ff782f */ /* 0x000fe20003800000 */
[----:B------:R-:W-:-:S03]  /*1d30*/  UIADD3 UR16, UPT, UPT, UR12, 0x8000, URZ ;  /* 0x000080000c107890 */ /* 0x000fc6000fffe0ff */
[----:B------:R-:W-:Y:S01]  /*1d40*/  ISETP.LT.U32.AND P0, PT, R132, 0x20, P0 ;  /* 0x000000208400780c */ /* 0x000fe20000701070 */
[----:B------:R-:W-:Y:S01]  /*1d50*/  UMOV UR19, UR14 ;  /* 0x0000000e00137c82 */ /* 0x000fe20008000000 */
[----:B------:R-:W-:-:S05]  /*1d60*/  USHF.L.U32 UR5, UR4, 0x1f, URZ ;  /* 0x0000001f04057899 */ /* 0x000fca00080006ff */
[----:B------:R-:W-:Y:S01]  /*1d70*/  VOTEU.ANY UP0, P1 ;  /* 0x0000000000ff7886 */ /* 0x000fe20000800100 */
[----:B------:R2:W-:Y:S01]  /*1d80*/  @!P3 SYNCS.ARRIVE.TRANS64 RZ, [UR28+0x10000], R2 ;  /* 0x01000002ffffb9a7 */ /* 0x0005e2000800001c */
[----:B------:R4:W-:Y:S06]  /*1d90*/  MEMBAR.ALL.CTA ;  /* 0x0000000000007992 */ /* 0x0009ec0000008000 */
[----:B----4-:R-:W4:Y:S01]  /*1da0*/  FENCE.VIEW.ASYNC.S ;  /* 0x00000000000073c6 */ /* 0x010f220000000000 */
[----:B------:R-:W-:Y:S01]  /*1db0*/  @UP0 UIADD3 UR13, UPT, UPT, UR28, 0x10000, URZ ;  /* 0x000100001c0d0890 */ /* 0x000fe2000fffe0ff */
[----:B----4-:R-:W-:Y:S01]  /*1dc0*/  VOTEU.ANY UP0, P1 ;  /* 0x0000000000ff7886 */ /* 0x010fe20000800100 */
[----:B------:R-:W-:Y:S01]  /*1dd0*/  VOTEU.ANY UP1, P0 ;  /* 0x0000000000ff7886 */ /* 0x000fe20000020100 */
[----:B--2---:R-:W-:-:S04]  /*1de0*/  IMAD.U32 R2, RZ, RZ, UR5 ;  /* 0x00000005ff027e24 */ /* 0x004fc8000f8e00ff */
[----:B------:R-:W-:Y:S01]  /*1df0*/  @UP1 UIADD3 UR17, UPT, UPT, UR28, 0x10000, URZ ;  /* 0x000100001c111890 */ /* 0x000fe2000fffe0ff */
[----:B------:R-:W-:Y:S01]  /*1e00*/  VOTEU.ANY UP1, P0 ;  /* 0x0000000000ff7886 */ /* 0x000fe20000020100 */
[----:B------:R-:W-:Y:S06]  /*1e10*/  BAR.SYNC.DEFER_BLOCKING 0x0 ;  /* 0x0000000000007b1d */ /* 0x000fec0000010000 */
[----:B------:R2:W-:Y:S01]  /*1e20*/  @UP0 UTMALDG.2D [UR12], [UR24] ;  /* 0x0000000c180005b4 */ /* 0x0005e20008008000 */
[----:B------:R-:W-:Y:S01]  /*1e30*/  UISETP.NE.U32.AND UP0, UPT, UR22, URZ, UPT ;  /* 0x000000ff1600728c */ /* 0x000fe2000bf05070 */
[----:B------:R-:W-:Y:S06]  /*1e40*/  BAR.SYNC.DEFER_BLOCKING 0x0 ;  /* 0x0000000000007b1d */ /* 0x000fec0000010000 */
[----:B------:R2:W-:Y:S02]  /*1e50*/  @UP1 UTMALDG.2D [UR16], [UR26] ;  /* 0x000000101a0015b4 */ /* 0x0005e40008008000 */
[----:B------:R-:W-:Y:S06]  /*1e60*/  BAR.SYNC.DEFER_BLOCKING 0x0 ;  /* 0x0000000000007b1d */ /* 0x000fec0000010000 */
[----:B------:R-:W4:Y:S02]  /*1e70*/  SYNCS.PHASECHK.TRANS64.TRYWAIT P0, [UR28+0x10000], R2 ;  /* 0x01000002ff0075a7 */ /* 0x000f24000800111c */
[----:B--2-4-:R-:W-:Y:S05]  /*1e80*/  @!P0 BRA `(.L_x_59) ;  /* 0x0000000c00608947 */ /* 0x014fea0003800000 */
.L_x_72:
        /* <DEDUP_REMOVED lines=11> */
[----:B------:R-:W-:Y:S02]  /*1f40*/  UIADD3 UR6, UP0, UPT, UR16, 0x2, URZ ;  /* 0x0000000210067890 */ /* 0x000fe4000ff1e0ff */
[----:B------:R-:W-:Y:S02]  /*1f50*/  UIADD3 UR32, UP1, UPT, UR30, 0x100, URZ ;  /* 0x000001001e207890 */ /* 0x000fe4000ff3e0ff */
[----:B------:R-:W-:Y:S02]  /*1f60*/  UIADD3 UR34, UP2, UPT, UR16, 0x4, URZ ;  /* 0x0000000410227890 */ /* 0x000fe4000ff5e0ff */
[----:B------:R-:W-:Y:S02]  /*1f70*/  UIADD3 UR36, UP3, UPT, UR30, 0x200, URZ ;  /* 0x000002001e247890 */ /* 0x000fe4000ff7e0ff */
[----:B------:R-:W-:-:S02]  /*1f80*/  UIADD3.X UR7, UPT, UPT, UR17, URZ, URZ, UP0, !UPT ;  /* 0x000000ff11077290 */ /* 0x000fc400087fe4ff */
[----:B------:R-:W-:Y:S02]  /*1f90*/  UIADD3.X UR33, UPT, UPT, UR31, URZ, URZ, UP1, !UPT ;  /* 0x000000ff1f217290 */ /* 0x000fe40008ffe4ff */
[----:B------:R-:W-:Y:S02]  /*1fa0*/  UIADD3.X UR35, UPT, UPT, UR17, URZ, URZ, UP2, !UPT ;  /* 0x000000ff11237290 */ /* 0x000fe400097fe4ff */
[----:B------:R-:W-:Y:S01]  /*1fb0*/  UIADD3.X UR37, UPT, UPT, UR31, URZ, URZ, UP3, !UPT ;  /* 0x000000ff1f257290 */ /* 0x000fe20009ffe4ff */
        /* <DEDUP_REMOVED lines=8> */
[----:B------:R2:W-:Y:S01]  /*2040*/  UTCQMMA gdesc[UR10], gdesc[UR12], tmem[UR23], tmem[UR38], idesc[UR39], UPT ;  /* 0x00ff260c0a0075ea */ /* 0x0005e2000b800317 */
[----:B------:R-:W-:Y:S01]  /*2050*/  UMOV UR44, 0x0 ;  /* 0x00000000002c7882 */ /* 0x000fe20000000000 */
[----:B------:R-:W-:Y:S01]  /*2060*/  UMOV UR45, 0x8210010 ;  /* 0x08210010002d7882 */ /* 0x000fe20000000000 */
[----:B------:R2:W-:Y:S01]  /*2070*/  UTCQMMA gdesc[UR16], gdesc[UR30], tmem[UR23], tmem[UR40], idesc[UR41], UPT ;  /* 0x00ff281e100075ea */ /* 0x0005e2000b800317 */
[----:B------:R2:W-:Y:S01]  /*2080*/  UTCQMMA gdesc[UR6], gdesc[UR32], tmem[UR23], tmem[UR42], idesc[UR43], UPT ;  /* 0x00ff2a20060075ea */ /* 0x0005e2000b800317 */
[----:B------:R2:W-:Y:S01]  /*2090*/  UTCQMMA gdesc[UR34], gdesc[UR36], tmem[UR23], tmem[UR44], idesc[UR45], UPT ;  /* 0x00ff2c24220075ea */ /* 0x0005e2000b800317 */
[----:B------:R-:W-:Y:S01]  /*20a0*/  NOP ;  /* 0x0000000000007918 */ /* 0x000fe20000000000 */
.L_x_60:
[----:B------:R-:W-:Y:S01]  /*20b0*/  ELECT P0, URZ, PT ;  /* 0x0000000000ff782f */ /* 0x000fe20003800000 */
[----:B--2---:R-:W-:-:S03]  /*20c0*/  UIADD3 UR6, UPT, UPT, UR28, 0x10010, URZ ;  /* 0x000100101c067890 */ /* 0x004fc6000fffe0ff */
[----:B------:R-:W-:Y:S01]  /*20d0*/  ISETP.LT.U32.AND P0, PT, R132, 0x20, P0 ;  /* 0x000000208400780c */ /* 0x000fe20000701070 */
[----:B------:R-:W-:-:S12]  /*20e0*/  UMOV UR7, URZ ;  /* 0x000000ff00077c82 */ /* 0x000fd80008000000 */
[----:B------:R-:W-:Y:S01]  /*20f0*/  VOTEU.ANY UP0, P0 ;  /* 0x0000000000ff7886 */ /* 0x000fe20000000100 */
[----:B------:R-:W-:-:S04]  /*2100*/  VOTEU.ANY UP1, P0 ;  /* 0x0000000000ff7886 */ /* 0x000fc80000020100 */
[----:B------:R-:W-:Y:S02]  /*2110*/  @UP0 UMOV UR6, UR6 ;  /* 0x0000000600060c82 */ /* 0x000fe40008000000 */
[----:B------:R2:W-:Y:S01]  /*2120*/  @UP1 UTCBAR [UR6], URZ ;  /* 0x000000ff060013e9 */ /* 0x0005e200080000ff */
[----:B------:R-:W-:Y:S06]  /*2130*/  BAR.SYNC.DEFER_BLOCKING 0x0 ;  /* 0x0000000000007b1d */ /* 0x000fec0000010000 */
[----:B------:R-:W4:Y:S02]  /*2140*/  SYNCS.PHASECHK.TRANS64.TRYWAIT P0, [UR28+0x10010], R2 ;  /* 0x01001002ff0075a7 */ /* 0x000f24000800111c */
[----:B--2-4-:R-:W-:Y:S05]  /*2150*/  @!P0 BRA `(.L_x_61) ;  /* 0x0000000800b88947 */ /* 0x014fea0003800000 */
.L_x_73:
[----:B------:R-:W-:Y:S02]  /*2160*/  UIADD3 UR9, UPT, UPT, UR9, 0x1, URZ ;  /* 0x0000000109097890 */ /* 0x000fe4000fffe0ff */
[----:B------:R-:W-:Y:S02]  /*2170*/  UIADD3 UR14, UPT, UPT, UR14, 0x80, URZ ;  /* 0x000000800e0e7890 */ /* 0x000fe4000fffe0ff */
[----:B------:R-:W-:-:S04]  /*2180*/  UISETP.NE.U32.AND UP0, UPT, UR9, 0x2, UPT ;  /* 0x000000020900788c */ /* 0x000fc8000bf05070 */
[----:B------:R-:W-:Y:S02]  /*2190*/  USEL UR5, URZ, 0x1, UP0 ;  /* 0x00000001ff057887 */ /* 0x000fe40008000000 */
[----:B------:R-:W-:Y:S02]  /*21a0*/  USEL UR9, UR9, URZ, UP0 ;  /* 0x000000ff09097287 */ /* 0x000fe40008000000 */
[----:B-1----:R-:W-:Y:S02]  /*21b0*/  UISETP.GE.AND UP0, UPT, UR14, UR29, UPT ;  /* 0x0000001d0e00728c */ /* 0x002fe4000bf06270 */
[----:B------:R-:W-:-:S07]  /*21c0*/  ULOP3.LUT UR4, UR4, UR5, URZ, 0x3c, !UPT ;  /* 0x0000000504047292 */ /* 0x000fce000f8e3cff */
[----:B------:R-:W-:Y:S05]  /*21d0*/  BRA.U !UP0, `(.L_x_62) ;  /* 0xfffffff908b87547 */ /* 0x000fea000b83ffff */
.L_x_55:
[----:B----45:R-:W-:Y:S06]  /*21e0*/  BAR.SYNC.DEFER_BLOCKING 0x0 ;  /* 0x0000000000007b1d */ /* 0x030fec0000010000 */
[----:B------:R-:W-:Y:S04]  /*21f0*/  BSSY.RECONVERGENT B3, `(.L_x_63) ;  /* 0x0000004000037945 */ /* 0x000fe80003800200 */
[----:B------:R-:W-:Y:S05]  /*2200*/  @P3 BRA `(.L_x_64) ;  /* 0x0000000000083947 */ /* 0x000fea0003800000 */
[----:B------:R-:W1:Y:S02]  /*2210*/  SYNCS.CCTL.IV [UR8+0x10000] ;  /* 0x01000000ff0079b1 */ /* 0x000e640008000008 */
[----:B-1----:R-:W1:Y:S02]  /*2220*/  SYNCS.CCTL.IV [UR8+0x10010] ;  /* 0x01001000ff0079b1 */ /* 0x002e640008000008 */
.L_x_64:
[----:B------:R-:W-:Y:S05]  /*2230*/  BSYNC.RECONVERGENT B3 ;  /* 0x0000000000037941 */ /* 0x000fea0003800200 */
.L_x_63:
[----:B-1----:R-:W-:Y:S06]  /*2240*/  BAR.SYNC.DEFER_BLOCKING 0x0 ;  /* 0x0000000000007b1d */ /* 0x002fec0000010000 */
[----:B------:R-:W-:Y:S04]  /*2250*/  BSSY.RECONVERGENT B3, `(.L_x_65) ;  /* 0x0000004000037945 */ /* 0x000fe80003800200 */
[----:B------:R-:W-:Y:S05]  /*2260*/  @P3 BRA `(.L_x_66) ;  /* 0x0000000000083947 */ /* 0x000fea0003800000 */
[----:B------:R-:W1:Y:S02]  /*2270*/  SYNCS.CCTL.IV [UR8+0x10008] ;  /* 0x01000800ff0079b1 */ /* 0x000e640008000008 */
[----:B-1----:R-:W1:Y:S02]  /*2280*/  SYNCS.CCTL.IV [UR8+0x10018] ;  /* 0x01001800ff0079b1 */ /* 0x002e640008000008 */
.L_x_66:
[----:B------:R-:W-:Y:S05]  /*2290*/  BSYNC.RECONVERGENT B3 ;  /* 0x0000000000037941 */ /* 0x000fea0003800200 */
.L_x_65:
[----:B------:R-:W-:Y:S01]  /*22a0*/  USHF.L.U32 UR22, UR22, 0x15, URZ ;  /* 0x0000001516167899 */ /* 0x000fe200080006ff */
[C---:B------:R-:W-:Y:S01]  /*22b0*/  IMAD.SHL.U32 R2, R0.reuse, 0x80, RZ ;  /* 0x0000008000027824 */ /* 0x040fe200078e00ff */
[----:B------:R-:W-:Y:S01]  /*22c0*/  ELECT P0, URZ, PT ;  /* 0x0000000000ff782f */ /* 0x000fe20003800000 */
[----:B------:R-:W-:Y:S01]  /*22d0*/  IMAD.SHL.U32 R3, R0, 0x10, RZ ;  /* 0x0000001000037824 */ /* 0x000fe200078e00ff */
[----:B------:R-:W-:Y:S02]  /*22e0*/  ULOP3.LUT UR22, UR22, 0x600000, URZ, 0xc0, !UPT ;  /* 0x0060000016167892 */ /* 0x000fe4000f8ec0ff */
[----:B------:R-:W-:Y:S01]  /*22f0*/  LOP3.LUT R0, R2, 0x3f80, RZ, 0xc0, !PT ;  /* 0x00003f8002007812 */ /* 0x000fe200078ec0ff */
[----:B------:R-:W-:Y:S01]  /*2300*/  UMOV UR9, UR18 ;  /* 0x0000001200097c82 */ /* 0x000fe20008000000 */
[----:B------:R-:W-:Y:S01]  /*2310*/  UIADD3 UR22, UPT, UPT, UR23, UR22, URZ ;  /* 0x0000001617167290 */ /* 0x000fe2000fffe0ff */
[----:B------:R-:W-:Y:S01]  /*2320*/  ISETP.LT.U32.AND P0, PT, R132, 0x20, P0 ;  /* 0x000000208400780c */ /* 0x000fe20000701070 */
[----:B------:R-:W-:Y:S01]  /*2330*/  UMOV UR10, UR15 ;  /* 0x0000000f000a7c82 */ /* 0x000fe20008000000 */
[----:B------:R-:W-:-:S04]  /*2340*/  LOP3.LUT R0, R0, 0x70, R3, 0xf8, !PT ;  /* 0x0000007000007812 */ /* 0x000fc800078ef803 */
[C---:B------:R-:W-:Y:S02]  /*2350*/  LOP3.LUT R2, R0.reuse, 0x10, RZ, 0x3c, !PT ;  /* 0x0000001000027812 */ /* 0x040fe400078e3cff */
[----:B---3--:R-:W2:Y:S01]  /*2360*/  LDTM.x128 R4, tmem[UR22] ;  /* 0x00000016000479ee */ /* 0x008ea200083c0000 */
[----:B------:R-:W-:Y:S01]  /*2370*/  LOP3.LUT R3, R0, 0x20, RZ, 0x3c, !PT ;  /* 0x0000002000037812 */ /* 0x000fe200078e3cff */
[----:B------:R-:W-:-:S03]  /*2380*/  NOP ;  /* 0x0000000000007918 */ /* 0x000fc60000000000 */
[----:B--2---:R-:W-:Y:S01]  /*2390*/  VOTEU.ANY UP1, P0 ;  /* 0x0000000000ff7886 */ /* 0x004fe20000020100 */
[----:B------:R-:W-:Y:S01]  /*23a0*/  VOTEU.ANY UP0, P0 ;  /* 0x0000000000ff7886 */ /* 0x000fe20000000100 */
[----:B------:R-:W-:Y:S02]  /*23b0*/  F2FP.SATFINITE.E4M3.F32.PACK_AB_MERGE_C R6, R7, R6, RZ ;  /* 0x000000060706723e */ /* 0x000fe400048070ff */
[----:B------:R-:W-:Y:S02]  /*23c0*/  F2FP.SATFINITE.E4M3.F32.PACK_AB_MERGE_C R10, R11, R10, RZ ;  /* 0x0000000a0b0a723e */ /* 0x000fe400048070ff */
[----:B------:R-:W-:Y:S02]  /*23d0*/  F2FP.SATFINITE.E4M3.F32.PACK_AB_MERGE_C R14, R15, R14, RZ ;  /* 0x0000000e0f0e723e */ /* 0x000fe400048070ff */
[----:B------:R-:W-:Y:S02]  /*23e0*/  F2FP.SATFINITE.E4M3.F32.PACK_AB_MERGE_C R7, R19, R18, RZ ;  /* 0x000000121307723e */ /* 0x000fe400048070ff */
[----:B------:R-:W-:-:S02]  /*23f0*/  F2FP.SATFINITE.E4M3.F32.PACK_AB_MERGE_C R22, R23, R22, RZ ;  /* 0x000000161716723e */ /* 0x000fc400048070ff */
[----:B------:R-:W-:Y:S02]  /*2400*/  F2FP.SATFINITE.E4M3.F32.PACK_AB_MERGE_C R26, R27, R26, RZ ;  /* 0x0000001a1b1a723e */ /* 0x000fe400048070ff */
        /* <DEDUP_REMOVED lines=11> */
[----:B------:R-:W-:Y:S02]  /*24c0*/  F2FP.SATFINITE.E4M3.F32.PACK_AB_MERGE_C R4, R5, R4, R6 ;  /* 0x000000040504723e */ /* 0x000fe40004807006 */
[----:B------:R-:W-:Y:S02]  /*24d0*/  F2FP.SATFINITE.E4M3.F32.PACK_AB_MERGE_C R74, R75, R74, RZ ;  /* 0x0000004a4b4a723e */ /* 0x000fe400048070ff */
[----:B------:R-:W-:Y:S02]  /*24e0*/  F2FP.SATFINITE.E4M3.F32.PACK_AB_MERGE_C R78, R79, R78, RZ ;  /* 0x0000004e4f4e723e */ /* 0x000fe400048070ff */
[----:B------:R-:W-:Y:S02]  /*24f0*/  F2FP.SATFINITE.E4M3.F32.PACK_AB_MERGE_C R71, R83, R82, RZ ;  /* 0x000000525347723e */ /* 0x000fe400048070ff */
[----:B------:R-:W-:Y:S02]  /*2500*/  F2FP.SATFINITE.E4M3.F32.PACK_AB_MERGE_C R86, R87, R86, RZ ;  /* 0x000000565756723e */ /* 0x000fe400048070ff */
[----:B------:R-:W-:-:S02]  /*2510*/  F2FP.SATFINITE.E4M3.F32.PACK_AB_MERGE_C R5, R9, R8, R10 ;  /* 0x000000080905723e */ /* 0x000fc4000480700a */
[----:B------:R-:W-:Y:S02]  /*2520*/  F2FP.SATFINITE.E4M3.F32.PACK_AB_MERGE_C R6, R13, R12, R14 ;  /* 0x0000000c0d06723e */ /* 0x000fe4000480700e */
[----:B------:R-:W-:Y:S02]  /*2530*/  F2FP.SATFINITE.E4M3.F32.PACK_AB_MERGE_C R7, R17, R16, R7 ;  /* 0x000000101107723e */ /* 0x000fe40004807007 */
[----:B------:R-:W-:Y:S02]  /*2540*/  F2FP.SATFINITE.E4M3.F32.PACK_AB_MERGE_C R20, R21, R20, R22 ;  /* 0x000000141514723e */ /* 0x000fe40004807016 */
[----:B------:R-:W-:Y:S01]  /*2550*/  F2FP.SATFINITE.E4M3.F32.PACK_AB_MERGE_C R90, R91, R90, RZ ;  /* 0x0000005a5b5a723e */ /* 0x000fe200048070ff */
[----:B-1----:R1:W-:Y:S01]  /*2560*/  STS.128 [R0+UR8], R4 ;  /* 0x0000000400007988 */ /* 0x0023e20008000c08 */
[----:B------:R-:W-:Y:S02]  /*2570*/  F2FP.SATFINITE.E4M3.F32.PACK_AB_MERGE_C R94, R95, R94, RZ ;  /* 0x0000005e5f5e723e */ /* 0x000fe400048070ff */
[----:B------:R-:W-:-:S02]  /*2580*/  F2FP.SATFINITE.E4M3.F32.PACK_AB_MERGE_C R98, R99, R98, RZ ;  /* 0x000000626362723e */ /* 0x000fc400048070ff */
[----:B------:R-:W-:Y:S02]  /*2590*/  F2FP.SATFINITE.E4M3.F32.PACK_AB_MERGE_C R102, R103, R102, RZ ;  /* 0x000000666766723e */ /* 0x000fe400048070ff */
[----:B------:R-:W-:Y:S02]  /*25a0*/  F2FP.SATFINITE.E4M3.F32.PACK_AB_MERGE_C R21, R25, R24, R26 ;  /* 0x000000181915723e */ /* 0x000fe4000480701a */
[----:B------:R-:W-:Y:S02]  /*25b0*/  F2FP.SATFINITE.E4M3.F32.PACK_AB_MERGE_C R22, R29, R28, R30 ;  /* 0x0000001c1d16723e */ /* 0x000fe4000480701e */
[----:B------:R-:W-:Y:S02]  /*25c0*/  F2FP.SATFINITE.E4M3.F32.PACK_AB_MERGE_C R23, R33, R32, R23 ;  /* 0x000000202117723e */ /* 0x000fe40004807017 */
[----:B------:R-:W-:Y:S02]  /*25d0*/  F2FP.SATFINITE.E4M3.F32.PACK_AB_MERGE_C R36, R37, R36, R38 ;  /* 0x000000242524723e */ /* 0x000fe40004807026 */
[----:B------:R-:W-:Y:S01]  /*25e0*/  F2FP.SATFINITE.E4M3.F32.PACK_AB_MERGE_C R106, R107, R106, RZ ;  /* 0x0000006a6b6a723e */ /* 0x000fe200048070ff */
[----:B------:R1:W-:Y:S01]  /*25f0*/  STS.128 [R2+UR8], R20 ;  /* 0x0000001402007988 */ /* 0x0003e20008000c08 */
[----:B------:R-:W-:-:S02]  /*2600*/  F2FP.SATFINITE.E4M3.F32.PACK_AB_MERGE_C R110, R111, R110, RZ ;  /* 0x0000006e6f6e723e */ /* 0x000fc400048070ff */
[----:B------:R-:W-:Y:S02]  /*2610*/  F2FP.SATFINITE.E4M3.F32.PACK_AB_MERGE_C R114, R115, R114, RZ ;  /* 0x000000727372723e */ /* 0x000fe400048070ff */
[----:B------:R-:W-:Y:S02]  /*2620*/  F2FP.SATFINITE.E4M3.F32.PACK_AB_MERGE_C R118, R119, R118, RZ ;  /* 0x000000767776723e */ /* 0x000fe400048070ff */
[----:B------:R-:W-:Y:S02]  /*2630*/  F2FP.SATFINITE.E4M3.F32.PACK_AB_MERGE_C R37, R41, R40, R42 ;  /* 0x000000282925723e */ /* 0x000fe4000480702a */
[----:B------:R-:W-:Y:S02]  /*2640*/  F2FP.SATFINITE.E4M3.F32.PACK_AB_MERGE_C R38, R45, R44, R46 ;  /* 0x0000002c2d26723e */ /* 0x000fe4000480702e */
[----:B------:R-:W-:Y:S02]  /*2650*/  F2FP.SATFINITE.E4M3.F32.PACK_AB_MERGE_C R39, R49, R48, R39 ;  /* 0x000000303127723e */ /* 0x000fe40004807027 */
[----:B------:R-:W-:-:S02]  /*2660*/  F2FP.SATFINITE.E4M3.F32.PACK_AB_MERGE_C R52, R53, R52, R54 ;  /* 0x000000343534723e */ /* 0x000fc40004807036 */
[----:B------:R-:W-:Y:S01]  /*2670*/  F2FP.SATFINITE.E4M3.F32.PACK_AB_MERGE_C R122, R123, R122, RZ ;  /* 0x0000007a7b7a723e */ /* 0x000fe200048070ff */
[----:B------:R1:W-:Y:S01]  /*2680*/  STS.128 [R3+UR8], R36 ;  /* 0x0000002403007988 */ /* 0x0003e20008000c08 */
[----:B------:R-:W-:Y:S02]  /*2690*/  F2FP.SATFINITE.E4M3.F32.PACK_AB_MERGE_C R126, R127, R126, RZ ;  /* 0x0000007e7f7e723e */ /* 0x000fe400048070ff */
[----:B------:R-:W-:Y:S02]  /*26a0*/  F2FP.SATFINITE.E4M3.F32.PACK_AB_MERGE_C R130, R131, R130, RZ ;  /* 0x000000828382723e */ /* 0x000fe400048070ff */
[----:B------:R-:W-:Y:S02]  /*26b0*/  F2FP.SATFINITE.E4M3.F32.PACK_AB_MERGE_C R53, R57, R56, R58 ;  /* 0x000000383935723e */ /* 0x000fe4000480703a */
[----:B------:R-:W-:Y:S02]  /*26c0*/  F2FP.SATFINITE.E4M3.F32.PACK_AB_MERGE_C R54, R61, R60, R62 ;  /* 0x0000003c3d36723e */ /* 0x000fe4000480703e */
[----:B------:R-:W-:-:S02]  /*26d0*/  F2FP.SATFINITE.E4M3.F32.PACK_AB_MERGE_C R55, R65, R64, R55 ;  /* 0x000000404137723e */ /* 0x000fc40004807037 */
[----:B------:R-:W-:Y:S02]  /*26e0*/  F2FP.SATFINITE.E4M3.F32.PACK_AB_MERGE_C R68, R69, R68, R70 ;  /* 0x000000444544723e */ /* 0x000fe40004807046 */
[----:B------:R-:W-:Y:S02]  /*26f0*/  LOP3.LUT R8, R0, 0x30, RZ, 0x3c, !PT ;  /* 0x0000003000087812 */ /* 0x000fe400078e3cff */
[----:B------:R-:W-:Y:S02]  /*2700*/  F2FP.SATFINITE.E4M3.F32.PACK_AB_MERGE_C R69, R73, R72, R74 ;  /* 0x000000484945723e */ /* 0x000fe4000480704a */
[----:B------:R-:W-:Y:S01]  /*2710*/  F2FP.SATFINITE.E4M3.F32.PACK_AB_MERGE_C R70, R77, R76, R78 ;  /* 0x0000004c4d46723e */ /* 0x000fe2000480704e */
[----:B------:R1:W-:Y:S01]  /*2720*/  STS.128 [R8+UR8], R52 ;  /* 0x0000003408007988 */ /* 0x0003e20008000c08 */
[----:B------:R-:W-:Y:S02]  /*2730*/  F2FP.SATFINITE.E4M3.F32.PACK_AB_MERGE_C R71, R81, R80, R71 ;  /* 0x000000505147723e */ /* 0x000fe40004807047 */
[----:B------:R-:W-:-:S02]  /*2740*/  F2FP.SATFINITE.E4M3.F32.PACK_AB_MERGE_C R84, R85, R84, R86 ;  /* 0x000000545554723e */ /* 0x000fc40004807056 */
[C---:B------:R-:W-:Y:S02]  /*2750*/  LOP3.LUT R9, R0.reuse, 0x40, RZ, 0x3c, !PT ;  /* 0x0000004000097812 */ /* 0x040fe400078e3cff */
[----:B------:R-:W-:Y:S02]  /*2760*/  F2FP.SATFINITE.E4M3.F32.PACK_AB_MERGE_C R85, R89, R88, R90 ;  /* 0x000000585955723e */ /* 0x000fe4000480705a */
[----:B------:R-:W-:Y:S01]  /*2770*/  F2FP.SATFINITE.E4M3.F32.PACK_AB_MERGE_C R86, R93, R92, R94 ;  /* 0x0000005c5d56723e */ /* 0x000fe2000480705e */
[----:B------:R1:W-:Y:S01]  /*2780*/  STS.128 [R9+UR8], R68 ;  /* 0x0000004409007988 */ /* 0x0003e20008000c08 */
[----:B------:R-:W-:Y:S02]  /*2790*/  F2FP.SATFINITE.E4M3.F32.PACK_AB_MERGE_C R87, R97, R96, R98 ;  /* 0x000000606157723e */ /* 0x000fe40004807062 */
[----:B------:R-:W-:Y:S02]  /*27a0*/  F2FP.SATFINITE.E4M3.F32.PACK_AB_MERGE_C R100, R101, R100, R102 ;  /* 0x000000646564723e */ /* 0x000fe40004807066 */
[----:B------:R-:W-:-:S02]  /*27b0*/  LOP3.LUT R10, R0, 0x50, RZ, 0x3c, !PT ;  /* 0x00000050000a7812 */ /* 0x000fc400078e3cff */
[----:B------:R-:W-:Y:S02]  /*27c0*/  F2FP.SATFINITE.E4M3.F32.PACK_AB_MERGE_C R101, R105, R104, R106 ;  /* 0x000000686965723e */ /* 0x000fe4000480706a */
[----:B------:R-:W-:Y:S01]  /*27d0*/  F2FP.SATFINITE.E4M3.F32.PACK_AB_MERGE_C R102, R109, R108, R110 ;  /* 0x0000006c6d66723e */ /* 0x000fe2000480706e */
[----:B------:R1:W-:Y:S01]  /*27e0*/  STS.128 [R10+UR8], R84 ;  /* 0x000000540a007988 */ /* 0x0003e20008000c08 */
[----:B------:R-:W-:Y:S02]  /*27f0*/  F2FP.SATFINITE.E4M3.F32.PACK_AB_MERGE_C R103, R113, R112, R114 ;  /* 0x000000707167723e */ /* 0x000fe40004807072 */
[----:B------:R-:W-:Y:S02]  /*2800*/  F2FP.SATFINITE.E4M3.F32.PACK_AB_MERGE_C R116, R117, R116, R118 ;  /* 0x000000747574723e */ /* 0x000fe40004807076 */
[----:B------:R-:W-:Y:S02]  /*2810*/  LOP3.LUT R11, R0, 0x60, RZ, 0x3c, !PT ;  /* 0x00000060000b7812 */ /* 0x000fe400078e3cff */
[----:B------:R-:W-:-:S02]  /*2820*/  F2FP.SATFINITE.E4M3.F32.PACK_AB_MERGE_C R117, R121, R120, R122 ;  /* 0x000000787975723e */ /* 0x000fc4000480707a */
[----:B------:R-:W-:Y:S01]  /*2830*/  F2FP.SATFINITE.E4M3.F32.PACK_AB_MERGE_C R118, R125, R124, R126 ;  /* 0x0000007c7d76723e */ /* 0x000fe2000480707e */
[----:B------:R1:W-:Y:S01]  /*2840*/  STS.128 [R11+UR8], R100 ;  /* 0x000000640b007988 */ /* 0x0003e20008000c08 */
[----:B------:R-:W-:Y:S02]  /*2850*/  F2FP.SATFINITE.E4M3.F32.PACK_AB_MERGE_C R119, R129, R128, R130 ;  /* 0x000000808177723e */ /* 0x000fe40004807082 */
[----:B------:R-:W-:-:S05]  /*2860*/  LOP3.LUT R12, R0, 0x70, RZ, 0x3c, !PT ;  /* 0x00000070000c7812 */ /* 0x000fca00078e3cff */
[----:B------:R1:W-:Y:S01]  /*2870*/  STS.128 [R12+UR8], R116 ;  /* 0x000000740c007988 */ /* 0x0003e20008000c08 */
[----:B------:R2:W-:Y:S06]  /*2880*/  MEMBAR.ALL.CTA ;  /* 0x0000000000007992 */ /* 0x0005ec0000008000 */
[----:B--2---:R-:W2:Y:S02]  /*2890*/  FENCE.VIEW.ASYNC.S ;  /* 0x00000000000073c6 */ /* 0x004ea40000000000 */
[----:B--2---:R-:W-:Y:S06]  /*28a0*/  BAR.SYNC.DEFER_BLOCKING 0x0 ;  /* 0x0000000000007b1d */ /* 0x004fec0000010000 */
[----:B------:R1:W-:Y:S01]  /*28b0*/  @UP1 UTMASTG.2D [UR8], [UR20] ;  /* 0x00000008140013b5 */ /* 0x0003e20008008000 */
[----:B------:R0:W-:Y:S01]  /*28c0*/  UTMACMDFLUSH ;  /* 0x00000000000079b7 */ /* 0x0001e20000000000 */
[----:B------:R-:W-:-:S04]  /*28d0*/  DEPBAR.LE SB0, 0x0 ;  /* 0x000080000000791a */ /* 0x000fc80000000000 */
[----:B------:R-:W-:Y:S08]  /*28e0*/  BAR.SYNC.DEFER_BLOCKING 0x0 ;  /* 0x0000000000007b1d */ /* 0x000ff00000010000 */
[----:B------:R-:W-:Y:S06]  /*28f0*/  BAR.SYNC.DEFER_BLOCKING 0x0 ;  /* 0x0000000000007b1d */ /* 0x000fec0000010000 */
[----:B-1----:R-:W-:Y:S05]  /*2900*/  @P2 BRA `(.L_x_67) ;  /* 0x0000000000a02947 */ /* 0x002fea0003800000 */
[----:B------:R-:W1:Y:S01]  /*2910*/  S2UR UR5, SR_CgaCtaId ;  /* 0x00000000000579c3 */ /* 0x000e620000008800 */
[----:B------:R-:W-:Y:S01]  /*2920*/  NOP ;  /* 0x0000000000007918 */ /* 0x000fe20000000000 */
[----:B------:R-:W-:Y:S01]  /*2930*/  UMOV UR4, 0x50 ;  /* 0x0000005000047882 */ /* 0x000fe20000000000 */
[----:B------:R-:W-:Y:S02]  /*2940*/  IMAD.U32 R0, RZ, RZ, UR23 ;  /* 0x00000017ff007e24 */ /* 0x000fe4000f8e00ff */
[----:B------:R-:W-:Y:S02]  /*2950*/  IMAD.MOV.U32 R3, RZ, RZ, 0xf ;  /* 0x0000000fff037424 */ /* 0x000fe400078e00ff */
[----:B------:R-:W-:Y:S01]  /*2960*/  IMAD.MOV.U32 R7, RZ, RZ, 0x1 ;  /* 0x00000001ff077424 */ /* 0x000fe200078e00ff */
[----:B------:R-:W-:-:S04]  /*2970*/  LOP3.LUT R0, R0, 0xffff, RZ, 0xc0, !PT ;  /* 0x0000ffff00007812 */ /* 0x000fc800078ec0ff */
[----:B------:R-:W-:-:S05]  /*2980*/  SHF.R.U32.HI R0, RZ, 0x5, R0 ;  /* 0x00000005ff007819 */ /* 0x000fca0000011600 */
[----:B------:R-:W-:Y:S01]  /*2990*/  VIADD R2, R0, 0x10 ;  /* 0x0000001000027836 */ /* 0x000fe20000000000 */
[----:B------:R-:W-:Y:S01]  /*29a0*/  SHF.L.U32 R0, R3, R0, RZ ;  /* 0x0000000003007219 */ /* 0x000fe200000006ff */
[----:B-1----:R-:W-:-:S03]  /*29b0*/  ULEA UR6, UR5, UR4, 0x18 ;  /* 0x0000000405067291 */ /* 0x002fc6000f8ec0ff */
[----:B------:R-:W-:-:S04]  /*29c0*/  SHF.L.U32 R3, R7, R2, RZ ;  /* 0x0000000207037219 */ /* 0x000fc800000006ff */
[----:B------:R-:W-:Y:S02]  /*29d0*/  LOP3.LUT R0, R3, R0, RZ, 0xfc, !PT ;  /* 0x0000000003007212 */ /* 0x000fe400078efcff */
[----:B------:R-:W1:Y:S02]  /*29e0*/  LDS R5, [UR6] ;  /* 0x00000006ff057984 */ /* 0x000e640008000800 */
[C---:B------:R-:W-:Y:S02]  /*29f0*/  LOP3.LUT R2, R0.reuse, 0xffff, RZ, 0xc0, !PT ;  /* 0x0000ffff00027812 */ /* 0x040fe400078ec0ff */
[----:B-1----:R-:W-:-:S04]  /*2a00*/  LOP3.LUT R3, R0, 0xffff, R5, 0x80, !PT ;  /* 0x0000ffff00037812 */ /* 0x002fc800078e8005 */
[----:B------:R-:W-:-:S13]  /*2a10*/  ISETP.NE.AND P0, PT, R3, R2, PT ;  /* 0x000000020300720c */ /* 0x000fda0003f05270 */
[----:B------:R-:W-:Y:S05]  /*2a20*/  @P0 BRA `(.L_x_68) ;  /* 0x0000000000500947 */ /* 0x000fea0003800000 */
[----:B------:R-:W-:Y:S02]  /*2a30*/  SHF.R.U32.HI R5, RZ, 0x10, R5 ;  /* 0x00000010ff057819 */ /* 0x000fe40000011605 */
[----:B------:R-:W-:-:S04]  /*2a40*/  SHF.R.U32.HI R2, RZ, 0x10, R0 ;  /* 0x00000010ff027819 */ /* 0x000fc80000011600 */
[----:B------:R-:W-:-:S04]  /*2a50*/  LOP3.LUT R5, R5, R2, RZ, 0xc0, !PT ;  /* 0x0000000205057212 */ /* 0x000fc800078ec0ff */
[----:B------:R-:W-:-:S13]  /*2a60*/  ISETP.NE.AND P0, PT, R5, R2, PT ;  /* 0x000000020500720c */ /* 0x000fda0003f05270 */
[----:B------:R-:W-:Y:S05]  /*2a70*/  @P0 BRA `(.L_x_69) ;  /* 0x0000000000300947 */ /* 0x000fea0003800000 */
[----:B------:R-:W-:Y:S01]  /*2a80*/  R2UR UR4, R0 ;  /* 0x00000000000472ca */ /* 0x000fe200000e0000 */
[----:B------:R-:W-:Y:S01]  /*2a90*/  VOTEU.ANY UR5, UPT, PT ;  /* 0x0000000000057886 */ /* 0x000fe200038e0100 */
[----:B------:R-:W1:Y:S01]  /*2aa0*/  S2R R0, SR_LANEID ;  /* 0x0000000000007919 */ /* 0x000e620000000000 */
[----:B------:R-:W-:-:S10]  /*2ab0*/  UFLO.U32 UR5, UR5 ;  /* 0x00000005000572bd */ /* 0x000fd400080e0000 */
[----:B------:R-:W-:-:S06]  /*2ac0*/  ULOP3.LUT UR4, URZ, UR4, URZ, 0x33, !UPT ;  /* 0x00000004ff047292 */ /* 0x000fcc000f8e33ff */
[----:B------:R-:W-:-:S04]  /*2ad0*/  IMAD.U32 R2, RZ, RZ, UR4 ;  /* 0x00000004ff027e24 */ /* 0x000fc8000f8e00ff */
[----:B------:R-:W2:Y:S02]  /*2ae0*/  REDUX UR7, R2 ;  /* 0x00000000020773c4 */ /* 0x000ea40000000000 */
[----:B------:R3:W-:Y:S01]  /*2af0*/  UTCATOMSWS.AND URZ, UR4 ;  /* 0x0000000400ff79e3 */ /* 0x0007e20008000000 */
[----:B-1----:R-:W-:Y:S01]  /*2b00*/  ISETP.EQ.U32.AND P0, PT, R0, UR5, PT ;  /* 0x0000000500007c0c */ /* 0x002fe2000bf02070 */
[----:B--2---:R-:W-:-:S12]  /*2b10*/  IMAD.U32 R0, RZ, RZ, UR7 ;  /* 0x00000007ff007e24 */ /* 0x004fd8000f8e00ff */
[----:B------:R3:W-:Y:S01]  /*2b20*/  @P0 ATOMS.AND RZ, [UR6], R0 ;  /* 0x00000000ffff098c */ /* 0x0007e2000a800006 */
[----:B------:R-:W-:Y:S05]  /*2b30*/  BRA `(.L_x_67) ;  /* 0x0000000000147947 */ /* 0x000fea0003800000 */
.L_x_69:
[----:B------:R-:W-:-:S07]  /*2b40*/  MOV R2, 0x2b60 ;  /* 0x00002b6000027802 */ /* 0x000fce0000000f00 */
[----:B------:R-:W-:Y:S05]  /*2b50*/  CALL.REL.NOINC `($__internal_0_$__cuda_sm10x_tcgen05_guardrail_trap_col_being_dealloced_not_returned_by_alloc) ;  /* 0x0000000000447944 */ /* 0x000fea0003c00000 */
[----:B------:R-:W-:Y:S05]  /*2b60*/  BRA `(.L_x_67) ;  /* 0x0000000000087947 */ /* 0x000fea0003800000 */
.L_x_68:
[----:B------:R-:W-:-:S07]  /*2b70*/  MOV R2, 0x2b90 ;  /* 0x00002b9000027802 */ /* 0x000fce0000000f00 */
[----:B------:R-:W-:Y:S05]  /*2b80*/  CALL.REL.NOINC `($__internal_2_$__cuda_sm10x_tcgen05_guardrail_trap_unallocated_columns_being_dealloced) ;  /* 0x0000000000507944 */ /* 0x000fea0003c00000 */
.L_x_67:
[----:B------:R-:W-:Y:S01]  /*2b90*/  NOP ;  /* 0x0000000000007918 */ /* 0x000fe20000000000 */
[----:B---3--:R-:W-:Y:S05]  /*2ba0*/  EXIT ;  /* 0x000000000000794d */ /* 0x008fea0003800000 */
.L_x_56:
[----:B------:R-:W1:Y:S02]  /*2bb0*/  SYNCS.PHASECHK.TRANS64.TRYWAIT P0, [UR8+0x10000], RZ ;  /* 0x010000ffff0075a7 */ /* 0x000e640008001108 */
[----:B-1----:R-:W-:Y:S05]  /*2bc0*/  @!P0 BRA `(.L_x_56) ;  /* 0xfffffffc00f88947 */ /* 0x002fea000383ffff */
[----:B------:R-:W-:Y:S05]  /*2bd0*/  BRA `(.L_x_70) ;  /* 0xffffffec007c7947 */ /* 0x000fea000383ffff */
.L_x_58:
[----:B------:R-:W1:Y:S02]  /*2be0*/  SYNCS.PHASECHK.TRANS64.TRYWAIT P1, [UR8+0x10010], RZ ;  /* 0x010010ffff0075a7 */ /* 0x000e640008021108 */
[----:B-1----:R-:W-:Y:S05]  /*2bf0*/  @!P1 BRA `(.L_x_58) ;  /* 0xfffffffc00f89947 */ /* 0x002fea000383ffff */
[----:B------:R-:W-:Y:S05]  /*2c00*/  BRA `(.L_x_71) ;  /* 0xfffffff000187947 */ /* 0x000fea000383ffff */
.L_x_59:
[----:B------:R-:W2:Y:S02]  /*2c10*/  SYNCS.PHASECHK.TRANS64.TRYWAIT P0, [UR28+0x10000], R2 ;  /* 0x01000002ff0075a7 */ /* 0x000ea4000800111c */
[----:B--2---:R-:W-:Y:S05]  /*2c20*/  @!P0 BRA `(.L_x_59) ;  /* 0xfffffffc00f88947 */ /* 0x004fea000383ffff */
[----:B------:R-:W-:Y:S05]  /*2c30*/  BRA `(.L_x_72) ;  /* 0xfffffff000947947 */ /* 0x000fea000383ffff */
.L_x_61:
[----:B------:R-:W2:Y:S02]  /*2c40*/  SYNCS.PHASECHK.TRANS64.TRYWAIT P0, [UR28+0x10010], R2 ;  /* 0x01001002ff0075a7 */ /* 0x000ea4000800111c */
[----:B--2---:R-:W-:Y:S05]  /*2c50*/  @!P0 BRA `(.L_x_61) ;  /* 0xfffffffc00f88947 */ /* 0x004fea000383ffff */
[----:B------:R-:W-:Y:S05]  /*2c60*/  BRA `(.L_x_73) ;  /* 0xfffffff4003c7947 */ /* 0x000fea000383ffff */
        .weak           $__internal_0_$__cuda_sm10x_tcgen05_guardrail_trap_col_being_dealloced_not_returned_by_alloc
        .type           $__internal_0_$__cuda_sm10x_tcgen05_guardrail_trap_col_being_dealloced_not_returned_by_alloc,@function
        .size           $__internal_0_$__cuda_sm10x_tcgen05_guardrail_trap_col_being_dealloced_not_returned_by_alloc,($__internal_1_$__cuda_sm10x_tcgen05_guardrail_trap_phase_invalid_during_alloc - $__internal_0_$__cuda_sm10x_tcgen05_guardrail_trap_col_being_dealloced_not_returned_by_alloc)
$__internal_0_$__cuda_sm10x_tcgen05_guardrail_trap_col_being_dealloced_not_returned_by_alloc:
[----:B------:R-:W-:Y:S05]  /*2c70*/  BPT.TRAP 0x1 ;  /* 0x000000040000795c */ /* 0x000fea0000300000 */
[----:B------:R-:W-:-:S04]  /*2c80*/  IMAD.MOV.U32 R3, RZ, RZ, 0x0 ;  /* 0x00000000ff037424 */ /* 0x000fc800078e00ff */
[----:B------:R-:W-:Y:S05]  /*2c90*/  RET.REL.NODEC R2 `(gluon_tcgen05) ;  /* 0xffffffd002d87950 */ /* 0x000fea0003c3ffff */
        .weak           $__internal_1_$__cuda_sm10x_tcgen05_guardrail_trap_phase_invalid_during_alloc
        .type           $__internal_1_$__cuda_sm10x_tcgen05_guardrail_trap_phase_invalid_during_alloc,@function
        .size           $__internal_1_$__cuda_sm10x_tcgen05_guardrail_trap_phase_invalid_during_alloc,($__internal_2_$__cuda_sm10x_tcgen05_guardrail_trap_unallocated_columns_being_dealloced - $__internal_1_$__cuda_sm10x_tcgen05_guardrail_trap_phase_invalid_during_alloc)
$__internal_1_$__cuda_sm10x_tcgen05_guardrail_trap_phase_invalid_during_alloc:
[----:B------:R-:W-:Y:S05]  /*2ca0*/  BPT.TRAP 0x1 ;  /* 0x000000040000795c */ /* 0x000fea0000300000 */
[----:B------:R-:W-:-:S04]  /*2cb0*/  IMAD.MOV.U32 R3, RZ, RZ, 0x0 ;  /* 0x00000000ff037424 */ /* 0x000fc800078e00ff */
[----:B------:R-:W-:Y:S05]  /*2cc0*/  RET.REL.NODEC R2 `(gluon_tcgen05) ;  /* 0xffffffd002cc7950 */ /* 0x000fea0003c3ffff */
        .weak           $__internal_2_$__cuda_sm10x_tcgen05_guardrail_trap_unallocated_columns_being_dealloced
        .type           $__internal_2_$__cuda_sm10x_tcgen05_guardrail_trap_unallocated_columns_being_dealloced,@function
        .size           $__internal_2_$__cuda_sm10x_tcgen05_guardrail_trap_unallocated_columns_being_dealloced,(.L_x_77 - $__internal_2_$__cuda_sm10x_tcgen05_guardrail_trap_unallocated_columns_being_dealloced)
$__internal_2_$__cuda_sm10x_tcgen05_guardrail_trap_unallocated_columns_being_dealloced:
[----:B------:R-:W-:Y:S05]  /*2cd0*/  BPT.TRAP 0x1 ;  /* 0x000000040000795c */ /* 0x000fea0000300000 */
[----:B------:R-:W-:-:S04]  /*2ce0*/  IMAD.MOV.U32 R3, RZ, RZ, 0x0 ;  /* 0x00000000ff037424 */ /* 0x000fc800078e00ff */
[----:B------:R-:W-:Y:S05]  /*2cf0*/  RET.REL.NODEC R2 `(gluon_tcgen05) ;  /* 0xffffffd002c07950 */ /* 0x000fea0003c3ffff */
.L_x_74:
[----:B------:R-:W-:-:S00]  /*2d00*/  BRA `(.L_x_74) ;  /* 0xfffffffc00fc7947 */ /* 0x000fc0000383ffff */
[----:B------:R-:W-:-:S00]  /*2d10*/  NOP ;  /* 0x0000000000007918 */ /* 0x000fc00000000000 */
        /* <DEDUP_REMOVED lines=14> */
.L_x_77:


//--------------------- .nv.shared.gluon_tcgen05  --------------------------
	.section	.nv.shared.gluon_tcgen05,"aw",@nobits
	.sectionflags	@""
	.align	16
	.zero		1024


//--------------------- .nv.shared.reserved.0     --------------------------
	.section	.nv.shared.reserved.0,"aw",@nobits
	.align	8
	.weak		__nv_reservedSMEM_offset_0_alias
	.size		__nv_reservedSMEM_offset_0_alias, 0, 64
	.other		__nv_reservedSMEM_offset_0_alias,@"STO_CUDA_RESERVED_SHARED STV_DEFAULT"
__nv_reservedSMEM_offset_0_alias:
	.zero		0
.nv.shared.reserved.0:
	.zero		64
	.weak		__nv_reservedSMEM_allocation_phase
	.type		__nv_reservedSMEM_allocation_phase,@object
	.size		__nv_reservedSMEM_allocation_phase,(.L_0 - __nv_reservedSMEM_allocation_phase)
__nv_reservedSMEM_allocation_phase:
	.zero		1
.L_0:
	.zero		7
	.weak		__nv_reservedSMEM_devtool_atexit_pc
	.type		__nv_reservedSMEM_devtool_atexit_pc,@object
	.size		__nv_reservedSMEM_devtool_atexit_pc,(__nv_reservedSMEM_allocation_mask - __nv_reservedSMEM_devtool_atexit_pc)
__nv_reservedSMEM_devtool_atexit_pc:
	.zero		8
	.weak		__nv_reservedSMEM_allocation_mask
	.type		__nv_reservedSMEM_allocation_mask,@object
	.size		__nv_reservedSMEM_allocation_mask,(.L_2 - __nv_reservedSMEM_allocation_mask)
__nv_reservedSMEM_allocation_mask:
	.zero		4
.L_2:


//--------------------- .nv.constant0.gluon_tcgen05 --------------------------
	.section	.nv.constant0.gluon_tcgen05,"a",@progbits
	.sectionflags	@""
	.align	4
.nv.constant0.gluon_tcgen05:
	.zero		976


//--------------------- SYMBOLS --------------------------

	.type		.nv.reservedSmem.offset0,@object
	.size		.nv.reservedSmem.offset0,0x4
	.type		.nv.reservedSmem.cap,@object
	.size		.nv.reservedSmem.cap,0x4
